def matmul_kernel(
    a_ptr,
    b_ptr,
    c_ptr,
    M,
    N,
    K,
    stride_am,
    stride_ak,
    stride_bk,
    stride_bn,
    stride_cm,
    stride_cn,
    BLOCK_M: tl.constexpr,
    BLOCK_N: tl.constexpr,
    BLOCK_K: tl.constexpr,
    GROUP_M: tl.constexpr,
):
    pid = tl.program_id(axis=0)
    num_pid_m = tl.cdiv(M, BLOCK_M)
    num_pid_n = tl.cdiv(N, BLOCK_N)
    num_pid_in_group = GROUP_M * num_pid_n
    group_id = pid // num_pid_in_group
    first_pid_m = group_id * GROUP_M
    group_size_m = min(num_pid_m - first_pid_m, GROUP_M)
    pid_m = first_pid_m + ((pid % num_pid_in_group) % group_size_m)
    pid_n = (pid % num_pid_in_group) // group_size_m

    offs_am = (pid_m * BLOCK_M + tl.arange(0, BLOCK_M)) % M
    offs_bn = (pid_n * BLOCK_N + tl.arange(0, BLOCK_N)) % N
    offs_k = tl.arange(0, BLOCK_K)
    a_ptrs = a_ptr + offs_am[:, None] * stride_am + offs_k[None, :] * stride_ak
    b_ptrs = b_ptr + offs_k[:, None] * stride_bk + offs_bn[None, :] * stride_bn

    acc = tl.zeros((BLOCK_M, BLOCK_N), dtype=tl.float32)
    for kk in range(0, tl.cdiv(K, BLOCK_K)):
        a = tl.load(a_ptrs, mask=offs_k[None, :] < K - kk * BLOCK_K, other=0.0)
        b = tl.load(b_ptrs, mask=offs_k[:, None] < K - kk * BLOCK_K, other=0.0)
        acc = tl.dot(a, b, acc)
        a_ptrs += BLOCK_K * stride_ak
        b_ptrs += BLOCK_K * stride_bk

    c = acc.to(c_ptr.dtype.element_ty)
    offs_cm = pid_m * BLOCK_M + tl.arange(0, BLOCK_M)
    offs_cn = pid_n * BLOCK_N + tl.arange(0, BLOCK_N)
    c_ptrs = c_ptr + offs_cm[:, None] * stride_cm + offs_cn[None, :] * stride_cn
    mask = (offs_cm[:, None] < M) & (offs_cn[None, :] < N)
    tl.store(c_ptrs, c, mask=mask)

# config = {"BLOCK_K": 32, "BLOCK_M": 128, "BLOCK_N": 256, "GROUP_M": 8, "arch": "sm_90", "dtype": "fp32", "num_ctas": 1, "num_stages": 4, "num_warps": 4}
# arch = sm_90


// ===== COMPILED SASS (sm_90a) =====

	.target	sm_90a

	.elftype	@"ET_EXEC"


//--------------------- .note.nv.tkinfo           --------------------------
	.section	.note.nv.tkinfo,"",@"SHT_NOTE"
	.sectionflags	@"SHF_NOTE_NV_TKINFO"
	.tkinfo
        /*0018*/ 	.word	0x00000002
        /*0030*/ 	.string	""
        /*0030*/ 	.string	"ptxas"
        /*0030*/ 	.string	"Cuda compilation tools, release 13.0, V13.0.88"
        /*0030*/ 	.string	"Build cuda_13.0.r13.0/compiler.36424714_0"
        /*0030*/ 	.string	"-v  -suppress-debug-info  -lineinfo  -arch sm_90a "



//--------------------- .note.nv.cuinfo           --------------------------
	.section	.note.nv.cuinfo,"",@"SHT_NOTE"
	.sectionflags	@"SHF_NOTE_NV_CUINFO"
        /*0018*/ 	.short	0x0002
        /*001a*/ 	.short	0x005a
        /*001c*/ 	.short	0x0082
	.zero		2


//--------------------- .nv.info                  --------------------------
	.section	.nv.info,"",@"SHT_CUDA_INFO"
	.align	4


	//----- nvinfo : EIATTR_REGCOUNT
	.align		4
        /*0000*/ 	.byte	0x04, 0x2f
        /*0002*/ 	.short	(.L_1 - .L_0)
	.align		4
.L_0:
        /*0004*/ 	.word	index@(matmul_kernel)
        /*0008*/ 	.word	0x000000ff


	//----- nvinfo : EIATTR_FRAME_SIZE
	.align		4
.L_1:
        /*000c*/ 	.byte	0x04, 0x11
        /*000e*/ 	.short	(.L_3 - .L_2)
	.align		4
.L_2:
        /*0010*/ 	.word	index@(matmul_kernel)
        /*0014*/ 	.word	0x000005f8


	//----- nvinfo : EIATTR_MIN_STACK_SIZE
	.align		4
.L_3:
        /*0018*/ 	.byte	0x04, 0x12
        /*001a*/ 	.short	(.L_5 - .L_4)
	.align		4
.L_4:
        /*001c*/ 	.word	index@(matmul_kernel)
        /*0020*/ 	.word	0x000005f8
.L_5:


//--------------------- .nv.compat                --------------------------
	.section	.nv.compat,"",@"SHT_CUDA_COMPAT_INFO"
	.align	4
        /*0000*/ 	.byte	0x02, 0x09, 0x01, 0x00, 0x02, 0x02, 0x04, 0x00, 0x02, 0x05, 0x05, 0x00, 0x03, 0x07, 0x01, 0x01
        /*0010*/ 	.byte	0x02, 0x03, 0x00, 0x00, 0x02, 0x06, 0x01, 0x00, 0x04, 0x0b, 0x08, 0x00, 0x00, 0x00, 0x00, 0x00
        /*0020*/ 	.byte	0x00, 0x00, 0x00, 0x00


//--------------------- .nv.info.matmul_kernel    --------------------------
	.section	.nv.info.matmul_kernel,"",@"SHT_CUDA_INFO"
	.sectionflags	@""
	.align	4


	//----- nvinfo : EIATTR_CUDA_API_VERSION
	.align		4
        /*0000*/ 	.byte	0x04, 0x37
        /*0002*/ 	.short	(.L_7 - .L_6)
.L_6:
        /*0004*/ 	.word	0x00000082


	//----- nvinfo : EIATTR_KPARAM_INFO
	.align		4
.L_7:
        /*0008*/ 	.byte	0x04, 0x17
        /*000a*/ 	.short	(.L_9 - .L_8)
.L_8:
        /*000c*/ 	.word	0x00000000
        /*0010*/ 	.short	0x000d
        /*0012*/ 	.short	0x0048
        /*0014*/ 	.byte	0x00, 0xf4, 0x21, 0x00


	//----- nvinfo : EIATTR_KPARAM_INFO
	.align		4
.L_9:
        /*0018*/ 	.byte	0x04, 0x17
        /*001a*/ 	.short	(.L_11 - .L_10)
.L_10:
        /*001c*/ 	.word	0x00000000
        /*0020*/ 	.short	0x000c
        /*0022*/ 	.short	0x0040
        /*0024*/ 	.byte	0x00, 0xf4, 0x21, 0x00


	//----- nvinfo : EIATTR_KPARAM_INFO
	.align		4
.L_11:
        /*0028*/ 	.byte	0x04, 0x17
        /*002a*/ 	.short	(.L_13 - .L_12)
.L_12:
        /*002c*/ 	.word	0x00000000
        /*0030*/ 	.short	0x000b
        /*0032*/ 	.short	0x0038
        /*0034*/ 	.byte	0x00, 0xf0, 0x11, 0x00


	//----- nvinfo : EIATTR_KPARAM_INFO
	.align		4
.L_13:
        /*0038*/ 	.byte	0x04, 0x17
        /*003a*/ 	.short	(.L_15 - .L_14)
.L_14:
        /*003c*/ 	.word	0x00000000
        /*0040*/ 	.short	0x000a
        /*0042*/ 	.short	0x0034
        /*0044*/ 	.byte	0x00, 0xf0, 0x11, 0x00


	//----- nvinfo : EIATTR_KPARAM_INFO
	.align		4
.L_15:
        /*0048*/ 	.byte	0x04, 0x17
        /*004a*/ 	.short	(.L_17 - .L_16)
.L_16:
        /*004c*/ 	.word	0x00000000
        /*0050*/ 	.short	0x0009
        /*0052*/ 	.short	0x0030
        /*0054*/ 	.byte	0x00, 0xf0, 0x11, 0x00


	//----- nvinfo : EIATTR_KPARAM_INFO
	.align		4
.L_17:
        /*0058*/ 	.byte	0x04, 0x17
        /*005a*/ 	.short	(.L_19 - .L_18)
.L_18:
        /*005c*/ 	.word	0x00000000
        /*0060*/ 	.short	0x0008
        /*0062*/ 	.short	0x002c
        /*0064*/ 	.byte	0x00, 0xf0, 0x11, 0x00


	//----- nvinfo : EIATTR_KPARAM_INFO
	.align		4
.L_19:
        /*0068*/ 	.byte	0x04, 0x17
        /*006a*/ 	.short	(.L_21 - .L_20)
.L_20:
        /*006c*/ 	.word	0x00000000
        /*0070*/ 	.short	0x0007
        /*0072*/ 	.short	0x0028
        /*0074*/ 	.byte	0x00, 0xf0, 0x11, 0x00


	//----- nvinfo : EIATTR_KPARAM_INFO
	.align		4
.L_21:
        /*0078*/ 	.byte	0x04, 0x17
        /*007a*/ 	.short	(.L_23 - .L_22)
.L_22:
        /*007c*/ 	.word	0x00000000
        /*0080*/ 	.short	0x0006
        /*0082*/ 	.short	0x0024
        /*0084*/ 	.byte	0x00, 0xf0, 0x11, 0x00


	//----- nvinfo : EIATTR_KPARAM_INFO
	.align		4
.L_23:
        /*0088*/ 	.byte	0x04, 0x17
        /*008a*/ 	.short	(.L_25 - .L_24)
.L_24:
        /*008c*/ 	.word	0x00000000
        /*0090*/ 	.short	0x0005
        /*0092*/ 	.short	0x0020
        /*0094*/ 	.byte	0x00, 0xf0, 0x11, 0x00


	//----- nvinfo : EIATTR_KPARAM_INFO
	.align		4
.L_25:
        /*0098*/ 	.byte	0x04, 0x17
        /*009a*/ 	.short	(.L_27 - .L_26)
.L_26:
        /*009c*/ 	.word	0x00000000
        /*00a0*/ 	.short	0x0004
        /*00a2*/ 	.short	0x001c
        /*00a4*/ 	.byte	0x00, 0xf0, 0x11, 0x00


	//----- nvinfo : EIATTR_KPARAM_INFO
	.align		4
.L_27:
        /*00a8*/ 	.byte	0x04, 0x17
        /*00aa*/ 	.short	(.L_29 - .L_28)
.L_28:
        /*00ac*/ 	.word	0x00000000
        /*00b0*/ 	.short	0x0003
        /*00b2*/ 	.short	0x0018
        /*00b4*/ 	.byte	0x00, 0xf0, 0x11, 0x00


	//----- nvinfo : EIATTR_KPARAM_INFO
	.align		4
.L_29:
        /*00b8*/ 	.byte	0x04, 0x17
        /*00ba*/ 	.short	(.L_31 - .L_30)
.L_30:
        /*00bc*/ 	.word	0x00000000
        /*00c0*/ 	.short	0x0002
        /*00c2*/ 	.short	0x0010
        /*00c4*/ 	.byte	0x00, 0xf4, 0x21, 0x00


	//----- nvinfo : EIATTR_KPARAM_INFO
	.align		4
.L_31:
        /*00c8*/ 	.byte	0x04, 0x17
        /*00ca*/ 	.short	(.L_33 - .L_32)
.L_32:
        /*00cc*/ 	.word	0x00000000
        /*00d0*/ 	.short	0x0001
        /*00d2*/ 	.short	0x0008
        /*00d4*/ 	.byte	0x00, 0xf4, 0x21, 0x00


	//----- nvinfo : EIATTR_KPARAM_INFO
	.align		4
.L_33:
        /*00d8*/ 	.byte	0x04, 0x17
        /*00da*/ 	.short	(.L_35 - .L_34)
.L_34:
        /*00dc*/ 	.word	0x00000000
        /*00e0*/ 	.short	0x0000
        /*00e2*/ 	.short	0x0000
        /*00e4*/ 	.byte	0x00, 0xf4, 0x21, 0x00


	//----- nvinfo : EIATTR_SPARSE_MMA_MASK
	.align		4
.L_35:
        /*00e8*/ 	.byte	0x03, 0x50
        /*00ea*/ 	.short	0x0000


	//----- nvinfo : EIATTR_MAXREG_COUNT
	.align		4
        /*00ec*/ 	.byte	0x03, 0x1b
        /*00ee*/ 	.short	0x00ff


	//----- nvinfo : EIATTR_NUM_BARRIERS
	.align		4
        /*00f0*/ 	.byte	0x02, 0x4c
        /*00f2*/ 	.byte	0x01
	.zero		1


	//----- nvinfo : EIATTR_ANNOTATIONS
	.align		4
        /*00f4*/ 	.byte	0x04, 0x55
        /*00f6*/ 	.short	(.L_37 - .L_36)


	//   ....[0]....
.L_36:
        /*00f8*/ 	.word	0x00000001
        /*00fc*/ 	.byte	0xa0, 0x00, 0x00, 0x00, 0x01, 0x00, 0x00, 0x00, 0x00, 0x0d, 0x00, 0x00, 0x01, 0x00, 0x00, 0x00
        /* <DEDUP_REMOVED lines=520> */
        /*218c*/ 	.byte	0x20, 0x20, 0x01, 0x00


	//----- nvinfo : EIATTR_MERCURY_ISA_VERSION
	.align		4
.L_37:
        /*2190*/ 	.byte	0x03, 0x5f
        /*2192*/ 	.short	0x0101


	//----- nvinfo : EIATTR_EXIT_INSTR_OFFSETS
	.align		4
        /*2194*/ 	.byte	0x04, 0x1c
        /*2196*/ 	.short	(.L_39 - .L_38)


	//   ....[0]....
.L_38:
        /*2198*/ 	.word	0x00019a20


	//   ....[1]....
        /*219c*/ 	.word	0x00019a40


	//----- nvinfo : EIATTR_REQNTID
	.align		4
.L_39:
        /*21a0*/ 	.byte	0x04, 0x10
        /*21a2*/ 	.short	(.L_41 - .L_40)
.L_40:
        /*21a4*/ 	.word	0x00000080
        /*21a8*/ 	.word	0x00000001
        /*21ac*/ 	.word	0x00000001


	//----- nvinfo : EIATTR_CBANK_PARAM_SIZE
	.align		4
.L_41:
        /*21b0*/ 	.byte	0x03, 0x19
        /*21b2*/ 	.short	0x0050


	//----- nvinfo : EIATTR_PARAM_CBANK
	.align		4
        /*21b4*/ 	.byte	0x04, 0x0a
        /*21b6*/ 	.short	(.L_43 - .L_42)
	.align		4
.L_42:
        /*21b8*/ 	.word	index@(.nv.constant0.matmul_kernel)
        /*21bc*/ 	.short	0x0210
        /*21be*/ 	.short	0x0050


	//----- nvinfo : EIATTR_SW_WAR
	.align		4
.L_43:
        /*21c0*/ 	.byte	0x04, 0x36
        /*21c2*/ 	.short	(.L_45 - .L_44)
.L_44:
        /*21c4*/ 	.word	0x00000008
.L_45:


//--------------------- .nv.callgraph             --------------------------
	.section	.nv.callgraph,"",@"SHT_CUDA_CALLGRAPH"
	.align	4
	.sectionentsize	8
	.align		4
        /*0000*/ 	.word	0x00000000
	.align		4
        /*0004*/ 	.word	0xffffffff
	.align		4
        /*0008*/ 	.word	0x00000000
	.align		4
        /*000c*/ 	.word	0xfffffffe
	.align		4
        /*0010*/ 	.word	0x00000000
	.align		4
        /*0014*/ 	.word	0xfffffffd
	.align		4
        /*0018*/ 	.word	0x00000000
	.align		4
        /*001c*/ 	.word	0xfffffffc


//--------------------- .text.matmul_kernel       --------------------------
	.section	.text.matmul_kernel,"ax",@progbits
	.align	128
        .global         matmul_kernel
        .type           matmul_kernel,@function
        .size           matmul_kernel,(.L_x_3 - matmul_kernel)
        .other          matmul_kernel,@"STO_CUDA_ENTRY STV_DEFAULT"
matmul_kernel:
.text.matmul_kernel:
[----:B------:R-:W1:Y:S08]  /*0000*/  LDC R1, c[0x0][0x28] ;  /* 0x00000a00ff017b82 */ /* 0x000e700000000800 */
[----:B------:R-:W2:Y:S01]  /*0010*/  LDC.64 R2, c[0x0][0x228] ;  /* 0x00008a00ff027b82 */ /* 0x000ea20000000a00 */
[----:B-1----:R-:W-:Y:S01]  /*0020*/  VIADD R1, R1, 0xfffffa08 ;  /* 0xfffffa0801017836 */ /* 0x002fe20000000000 */
[----:B------:R-:W1:Y:S01]  /*0030*/  S2R R7, SR_CTAID.X ;  /* 0x0000000000077919 */ /* 0x000e620000002500 */
[----:B------:R-:W-:Y:S01]  /*0040*/  ULDC.64 UR4, c[0x0][0x218] ;  /* 0x0000860000047ab9 */ /* 0x000fe20000000a00 */
[----:B------:R-:W-:Y:S01]  /*0050*/  ULDC.64 UR6, c[0x0][0x210] ;  /* 0x0000840000067ab9 */ /* 0x000fe20000000a00 */
[----:B------:R-:W-:Y:S01]  /*0060*/  UMOV UR12, 0x400 ;  /* 0x00000400000c7882 */ /* 0x000fe20000000000 */
[----:B------:R-:W3:Y:S01]  /*0070*/  S2R R15, SR_TID.X ;  /* 0x00000000000f7919 */ /* 0x000ee20000002100 */
[----:B------:R-:W-:Y:S01]  /*0080*/  ULDC.64 UR16, c[0x0][0x208] ;  /* 0x0000820000107ab9 */ /* 0x000fe20000000a00 */
[----:B--2---:R-:W-:Y:S01]  /*0090*/  IMAD.MOV.U32 R89, RZ, RZ, R3 ;  /* 0x000000ffff597224 */ /* 0x004fe200078e0003 */
[----:B------:R2:W-:Y:S01]  /*00a0*/  STL.64 [R1+0x358], R2 ;  /* 0x0003580201007387 */ /* 0x0005e20000100a00 */
[----:B------:R-:W-:-:S02]  /*00b0*/  IMAD.MOV.U32 R86, RZ, RZ, R2 ;  /* 0x000000ffff567224 */ /* 0x000fc400078e0002 */
[----:B------:R-:W-:Y:S01]  /*00c0*/  VIADD R0, R89, 0xff ;  /* 0x000000ff59007836 */ /* 0x000fe20000000000 */
[----:B-1----:R-:W-:-:S04]  /*00d0*/  IABS R8, R7 ;  /* 0x0000000700087213 */ /* 0x002fc80000000000 */
[----:B--2---:R-:W-:Y:S02]  /*00e0*/  SHF.R.S32.HI R3, RZ, 0x1f, R0 ;  /* 0x0000001fff037819 */ /* 0x004fe40000011400 */
[----:B---3--:R-:W-:Y:S02]  /*00f0*/  LOP3.LUT R251, R15, 0x7f, RZ, 0xc0, !PT ;  /* 0x0000007f0ffb7812 */ /* 0x008fe400078ec0ff */
[----:B------:R-:W-:Y:S02]  /*0100*/  LEA.HI R3, R3, R0, RZ, 0x8 ;  /* 0x0000000003037211 */ /* 0x000fe400078f40ff */
[----:B------:R-:W-:Y:S01]  /*0110*/  LOP3.LUT R18, R15, 0x60, RZ, 0xc0, !PT ;  /* 0x000000600f127812 */ /* 0x000fe200078ec0ff */
[----:B------:R-:W-:Y:S01]  /*0120*/  IMAD.SHL.U32 R16, R251, 0x4, RZ ;  /* 0x00000004fb107824 */ /* 0x000fe200078e00ff */
[----:B------:R-:W-:-:S05]  /*0130*/  SHF.R.S32.HI R3, RZ, 0x8, R3 ;  /* 0x00000008ff037819 */ /* 0x000fca0000011403 */
[----:B------:R-:W-:-:S05]  /*0140*/  IMAD.SHL.U32 R4, R3, 0x8, RZ ;  /* 0x0000000803047824 */ /* 0x000fca00078e00ff */
[-C--:B------:R-:W-:Y:S02]  /*0150*/  IABS R5, R4.reuse ;  /* 0x0000000400057213 */ /* 0x080fe40000000000 */
[----:B------:R-:W-:Y:S02]  /*0160*/  IABS R10, R4 ;  /* 0x00000004000a7213 */ /* 0x000fe40000000000 */
[----:B------:R-:W1:Y:S08]  /*0170*/  I2F.RP R0, R5 ;  /* 0x0000000500007306 */ /* 0x000e700000209400 */
[----:B-1----:R-:W1:Y:S02]  /*0180*/  MUFU.RCP R0, R0 ;  /* 0x0000000000007308 */ /* 0x002e640000001000 */
[----:B-1----:R-:W-:-:S02]  /*0190*/  VIADD R2, R0, 0xffffffe ;  /* 0x0ffffffe00027836 */ /* 0x002fc40000000000 */
[----:B------:R-:W-:-:S04]  /*01a0*/  IMAD.MOV R0, RZ, RZ, -R10 ;  /* 0x000000ffff007224 */ /* 0x000fc800078e0a0a */
[----:B------:R1:W2:Y:S02]  /*01b0*/  F2I.FTZ.U32.TRUNC.NTZ R3, R2 ;  /* 0x0000000200037305 */ /* 0x0002a4000021f000 */
[----:B-1----:R-:W-:Y:S02]  /*01c0*/  IMAD.MOV.U32 R2, RZ, RZ, RZ ;  /* 0x000000ffff027224 */ /* 0x002fe400078e00ff */
[----:B--2---:R-:W-:-:S04]  /*01d0*/  IMAD.MOV R6, RZ, RZ, -R3 ;  /* 0x000000ffff067224 */ /* 0x004fc800078e0a03 */
[----:B------:R-:W-:Y:S02]  /*01e0*/  IMAD R9, R6, R5, RZ ;  /* 0x0000000506097224 */ /* 0x000fe400078e02ff */
[----:B------:R-:W-:Y:S02]  /*01f0*/  IMAD.MOV.U32 R6, RZ, RZ, R8 ;  /* 0x000000ffff067224 */ /* 0x000fe400078e0008 */
[----:B------:R-:W-:-:S06]  /*0200*/  IMAD.HI.U32 R3, R3, R9, R2 ;  /* 0x0000000903037227 */ /* 0x000fcc00078e0002 */
[----:B------:R-:W-:-:S04]  /*0210*/  IMAD.HI.U32 R3, R3, R6, RZ ;  /* 0x0000000603037227 */ /* 0x000fc800078e00ff */
[----:B------:R-:W-:-:S05]  /*0220*/  IMAD R0, R3, R0, R6 ;  /* 0x0000000003007224 */ /* 0x000fca00078e0206 */
[----:B------:R-:W-:-:S13]  /*0230*/  ISETP.GT.U32.AND P1, PT, R5, R0, PT ;  /* 0x000000000500720c */ /* 0x000fda0003f24070 */
[----:B------:R-:W-:Y:S02]  /*0240*/  @!P1 IMAD.IADD R0, R0, 0x1, -R5 ;  /* 0x0000000100009824 */ /* 0x000fe400078e0a05 */
[----:B------:R-:W-:Y:S01]  /*0250*/  @!P1 VIADD R3, R3, 0x1 ;  /* 0x0000000103039836 */ /* 0x000fe20000000000 */
[----:B------:R-:W-:Y:S02]  /*0260*/  ISETP.NE.AND P1, PT, R4, RZ, PT ;  /* 0x000000ff0400720c */ /* 0x000fe40003f25270 */
[----:B------:R-:W-:Y:S02]  /*0270*/  ISETP.GE.U32.AND P0, PT, R0, R5, PT ;  /* 0x000000050000720c */ /* 0x000fe40003f06070 */
[----:B------:R-:W-:-:S04]  /*0280*/  LOP3.LUT R0, R7, R4, RZ, 0x3c, !PT ;  /* 0x0000000407007212 */ /* 0x000fc800078e3cff */
[----:B------:R-:W-:Y:S01]  /*0290*/  ISETP.GE.AND P2, PT, R0, RZ, PT ;  /* 0x000000ff0000720c */ /* 0x000fe20003f46270 */
[----:B------:R-:W-:-:S06]  /*02a0*/  VIADD R0, R86, 0x7f ;  /* 0x0000007f56007836 */ /* 0x000fcc0000000000 */
[----:B------:R-:W-:-:S04]  /*02b0*/  @P0 VIADD R3, R3, 0x1 ;  /* 0x0000000103030836 */ /* 0x000fc80000000000 */
[----:B------:R-:W-:Y:S01]  /*02c0*/  IMAD.MOV.U32 R2, RZ, RZ, R3 ;  /* 0x000000ffff027224 */ /* 0x000fe200078e0003 */
[----:B------:R-:W-:-:S03]  /*02d0*/  SHF.R.S32.HI R3, RZ, 0x1f, R0 ;  /* 0x0000001fff037819 */ /* 0x000fc60000011400 */
[----:B------:R-:W-:Y:S01]  /*02e0*/  @!P2 IMAD.MOV R2, RZ, RZ, -R2 ;  /* 0x000000ffff02a224 */ /* 0x000fe200078e0a02 */
[----:B------:R-:W-:Y:S02]  /*02f0*/  @!P1 LOP3.LUT R2, RZ, R4, RZ, 0x33, !PT ;  /* 0x00000004ff029212 */ /* 0x000fe400078e33ff */
[----:B------:R-:W-:Y:S02]  /*0300*/  LEA.HI R3, R3, R0, RZ, 0x7 ;  /* 0x0000000003037211 */ /* 0x000fe400078f38ff */
[----:B------:R-:W-:Y:S01]  /*0310*/  IABS R0, R89 ;  /* 0x0000005900007213 */ /* 0x000fe20000000000 */
[----:B------:R-:W-:Y:S02]  /*0320*/  IMAD.SHL.U32 R12, R2, 0x8, RZ ;  /* 0x00000008020c7824 */ /* 0x000fe400078e00ff */
[----:B------:R-:W-:Y:S01]  /*0330*/  IMAD.MOV R2, RZ, RZ, -R2 ;  /* 0x000000ffff027224 */ /* 0x000fe200078e0a02 */
[----:B------:R-:W1:Y:S02]  /*0340*/  I2F.RP R6, R0 ;  /* 0x0000000000067306 */ /* 0x000e640000209400 */
[----:B------:R-:W-:Y:S01]  /*0350*/  LEA.HI.SX32 R3, R3, -R12, 0x19 ;  /* 0x8000000c03037211 */ /* 0x000fe200078fcaff */
[----:B------:R-:W-:-:S02]  /*0360*/  IMAD R14, R4, R2, R7 ;  /* 0x00000002040e7224 */ /* 0x000fc400078e0207 */
[----:B------:R-:W-:Y:S01]  /*0370*/  IMAD.MOV.U32 R2, RZ, RZ, RZ ;  /* 0x000000ffff027224 */ /* 0x000fe200078e00ff */
[----:B------:R-:W-:-:S04]  /*0380*/  VIMNMX R13, R3, 0x8, PT ;  /* 0x00000008030d7848 */ /* 0x000fc80003fe0100 */
[----:B------:R-:W-:-:S04]  /*0390*/  IABS R8, R13 ;  /* 0x0000000d00087213 */ /* 0x000fc80000000000 */
[----:B------:R-:W2:Y:S08]  /*03a0*/  I2F.RP R5, R8 ;  /* 0x0000000800057306 */ /* 0x000eb00000209400 */
[----:B-1----:R-:W1:Y:S08]  /*03b0*/  MUFU.RCP R6, R6 ;  /* 0x0000000600067308 */ /* 0x002e700000001000 */
[----:B--2---:R-:W2:Y:S01]  /*03c0*/  MUFU.RCP R5, R5 ;  /* 0x0000000500057308 */ /* 0x004ea20000001000 */
[----:B-1----:R-:W-:-:S07]  /*03d0*/  VIADD R10, R6, 0xffffffe ;  /* 0x0ffffffe060a7836 */ /* 0x002fce0000000000 */
[----:B------:R1:W-:Y:S01]  /*03e0*/  F2I.FTZ.U32.TRUNC.NTZ R11, R10 ;  /* 0x0000000a000b7305 */ /* 0x0003e2000021f000 */
[----:B--2---:R-:W-:Y:S01]  /*03f0*/  VIADD R3, R5, 0xffffffe ;  /* 0x0ffffffe05037836 */ /* 0x004fe20000000000 */
[----:B------:R-:W-:Y:S01]  /*0400*/  IABS R5, R86 ;  /* 0x0000005600057213 */ /* 0x000fe20000000000 */
[----:B-1----:R-:W-:-:S05]  /*0410*/  IMAD.MOV.U32 R10, RZ, RZ, RZ ;  /* 0x000000ffff0a7224 */ /* 0x002fca00078e00ff */
[----:B------:R-:W1:Y:S02]  /*0420*/  F2I.FTZ.U32.TRUNC.NTZ R3, R3 ;  /* 0x0000000300037305 */ /* 0x000e64000021f000 */
[----:B-1----:R-:W-:-:S04]  /*0430*/  IMAD.MOV R9, RZ, RZ, -R3 ;  /* 0x000000ffff097224 */ /* 0x002fc800078e0a03 */
[----:B------:R-:W-:Y:S01]  /*0440*/  IMAD R7, R9, R8, RZ ;  /* 0x0000000809077224 */ /* 0x000fe200078e02ff */
[----:B------:R-:W-:-:S03]  /*0450*/  IABS R9, R14 ;  /* 0x0000000e00097213 */ /* 0x000fc60000000000 */
[----:B------:R-:W-:Y:S01]  /*0460*/  IMAD.HI.U32 R4, R3, R7, R2 ;  /* 0x0000000703047227 */ /* 0x000fe200078e0002 */
[----:B------:R-:W-:-:S03]  /*0470*/  IABS R2, R13 ;  /* 0x0000000d00027213 */ /* 0x000fc60000000000 */
[----:B------:R-:W-:Y:S02]  /*0480*/  IMAD.MOV.U32 R3, RZ, RZ, R9 ;  /* 0x000000ffff037224 */ /* 0x000fe400078e0009 */
[----:B------:R-:W-:Y:S02]  /*0490*/  IMAD.MOV R7, RZ, RZ, -R2 ;  /* 0x000000ffff077224 */ /* 0x000fe400078e0a02 */
[----:B------:R-:W-:-:S04]  /*04a0*/  IMAD.HI.U32 R4, R4, R3, RZ ;  /* 0x0000000304047227 */ /* 0x000fc800078e00ff */
[----:B------:R-:W-:Y:S02]  /*04b0*/  IMAD R3, R4, R7, R3 ;  /* 0x0000000704037224 */ /* 0x000fe400078e0203 */
[----:B------:R-:W-:-:S03]  /*04c0*/  IMAD.MOV.U32 R2, RZ, RZ, R5 ;  /* 0x000000ffff027224 */ /* 0x000fc600078e0005 */
[----:B------:R-:W-:Y:S01]  /*04d0*/  ISETP.GT.U32.AND P1, PT, R8, R3, PT ;  /* 0x000000030800720c */ /* 0x000fe20003f24070 */
[----:B------:R-:W1:-:S12]  /*04e0*/  I2F.RP R5, R2 ;  /* 0x0000000200057306 */ /* 0x000e580000209400 */
[----:B------:R-:W-:Y:S02]  /*04f0*/  @!P1 IMAD.IADD R3, R3, 0x1, -R8 ;  /* 0x0000000103039824 */ /* 0x000fe400078e0a08 */
[----:B------:R-:W-:Y:S01]  /*0500*/  @!P1 VIADD R4, R4, 0x1 ;  /* 0x0000000104049836 */ /* 0x000fe20000000000 */
[----:B-1----:R-:W1:Y:S01]  /*0510*/  MUFU.RCP R5, R5 ;  /* 0x0000000500057308 */ /* 0x002e620000001000 */
[----:B------:R-:W-:Y:S02]  /*0520*/  ISETP.NE.AND P1, PT, R13, RZ, PT ;  /* 0x000000ff0d00720c */ /* 0x000fe40003f25270 */
[----:B------:R-:W-:Y:S02]  /*0530*/  ISETP.GE.U32.AND P0, PT, R3, R8, PT ;  /* 0x000000080300720c */ /* 0x000fe40003f06070 */
[----:B------:R-:W-:-:S04]  /*0540*/  LOP3.LUT R3, R14, R13, RZ, 0x3c, !PT ;  /* 0x0000000d0e037212 */ /* 0x000fc800078e3cff */
[----:B------:R-:W-:Y:S01]  /*0550*/  ISETP.GE.AND P2, PT, R3, RZ, PT ;  /* 0x000000ff0300720c */ /* 0x000fe20003f46270 */
[----:B------:R-:W-:-:S04]  /*0560*/  IMAD.MOV R3, RZ, RZ, -R11 ;  /* 0x000000ffff037224 */ /* 0x000fc800078e0a0b */
[----:B------:R-:W-:Y:S02]  /*0570*/  IMAD R3, R3, R0, RZ ;  /* 0x0000000003037224 */ /* 0x000fe400078e02ff */
[----:B------:R-:W-:Y:S02]  /*0580*/  @P0 VIADD R4, R4, 0x1 ;  /* 0x0000000104040836 */ /* 0x000fe40000000000 */
[----:B-1----:R-:W-:Y:S02]  /*0590*/  VIADD R8, R5, 0xffffffe ;  /* 0x0ffffffe05087836 */ /* 0x002fe40000000000 */
[----:B------:R-:W-:Y:S01]  /*05a0*/  IMAD.MOV.U32 R6, RZ, RZ, R4 ;  /* 0x000000ffff067224 */ /* 0x000fe200078e0004 */
[----:B------:R-:W-:Y:S01]  /*05b0*/  SHF.R.U32.HI R4, RZ, 0x5, R15 ;  /* 0x00000005ff047819 */ /* 0x000fe2000001160f */
[----:B------:R1:W2:Y:S01]  /*05c0*/  F2I.FTZ.U32.TRUNC.NTZ R9, R8 ;  /* 0x0000000800097305 */ /* 0x0002a2000021f000 */
[----:B------:R-:W-:Y:S01]  /*05d0*/  IMAD.HI.U32 R3, R11, R3, R10 ;  /* 0x000000030b037227 */ /* 0x000fe200078e000a */
[----:B------:R-:W-:-:S02]  /*05e0*/  SHF.R.U32.HI R11, RZ, 0x1, R18 ;  /* 0x00000001ff0b7819 */ /* 0x000fc40000011612 */
[----:B------:R-:W-:Y:S01]  /*05f0*/  SGXT.U32 R4, R4, 0x2 ;  /* 0x000000020404781a */ /* 0x000fe20000000000 */
[----:B------:R-:W-:Y:S01]  /*0600*/  @!P2 IMAD.MOV R6, RZ, RZ, -R6 ;  /* 0x000000ffff06a224 */ /* 0x000fe200078e0a06 */
[----:B------:R-:W-:Y:S02]  /*0610*/  @!P1 LOP3.LUT R6, RZ, R13, RZ, 0x33, !PT ;  /* 0x0000000dff069212 */ /* 0x000fe400078e33ff */
[----:B------:R-:W-:Y:S01]  /*0620*/  LOP3.LUT R16, R16, R11, RZ, 0x3c, !PT ;  /* 0x0000000b10107212 */ /* 0x000fe200078e3cff */
[----:B-1----:R-:W-:Y:S02]  /*0630*/  IMAD.MOV.U32 R8, RZ, RZ, RZ ;  /* 0x000000ffff087224 */ /* 0x002fe400078e00ff */
[----:B------:R-:W-:Y:S02]  /*0640*/  IMAD.SHL.U32 R7, R6, 0x100, RZ ;  /* 0x0000010006077824 */ /* 0x000fe400078e00ff */
[----:B--2---:R-:W-:-:S03]  /*0650*/  IMAD.MOV R17, RZ, RZ, -R9 ;  /* 0x000000ffff117224 */ /* 0x004fc600078e0a09 */
[----:B------:R-:W-:Y:S01]  /*0660*/  LOP3.LUT R5, R7, R4, RZ, 0xfc, !PT ;  /* 0x0000000407057212 */ /* 0x000fe200078efcff */
[----:B------:R-:W-:Y:S02]  /*0670*/  IMAD.MOV R4, RZ, RZ, -R6 ;  /* 0x000000ffff047224 */ /* 0x000fe400078e0a06 */
[----:B------:R-:W-:Y:S01]  /*0680*/  IMAD R11, R17, R2, RZ ;  /* 0x00000002110b7224 */ /* 0x000fe200078e02ff */
[----:B------:R-:W-:Y:S01]  /*0690*/  IABS R10, R5 ;  /* 0x00000005000a7213 */ /* 0x000fe20000000000 */
[----:B------:R-:W-:Y:S01]  /*06a0*/  IMAD R4, R13, R4, R14 ;  /* 0x000000040d047224 */ /* 0x000fe200078e020e */
[C---:B------:R-:W-:Y:S02]  /*06b0*/  LOP3.LUT R21, R5.reuse, 0xfc, RZ, 0xfc, !PT ;  /* 0x000000fc05157812 */ /* 0x040fe400078efcff */
[----:B------:R-:W-:Y:S01]  /*06c0*/  LOP3.LUT R19, R5, 0xc, RZ, 0xfc, !PT ;  /* 0x0000000c05137812 */ /* 0x000fe200078efcff */
[----:B------:R-:W-:Y:S01]  /*06d0*/  IMAD.HI.U32 R6, R3, R10, RZ ;  /* 0x0000000a03067227 */ /* 0x000fe200078e00ff */
[----:B------:R-:W-:-:S02]  /*06e0*/  IABS R14, R21 ;  /* 0x00000015000e7213 */ /* 0x000fc40000000000 */
[----:B------:R-:W-:Y:S01]  /*06f0*/  IABS R17, R19 ;  /* 0x0000001300117213 */ /* 0x000fe20000000000 */
[----:B------:R-:W-:Y:S01]  /*0700*/  IMAD.MOV R13, RZ, RZ, -R6 ;  /* 0x000000ffff0d7224 */ /* 0x000fe200078e0a06 */
[----:B------:R-:W-:Y:S01]  /*0710*/  LOP3.LUT R20, R5, 0x10, RZ, 0xfc, !PT ;  /* 0x0000001005147812 */ /* 0x000fe200078efcff */
[----:B------:R-:W-:Y:S01]  /*0720*/  IMAD.HI.U32 R6, R9, R11, R8 ;  /* 0x0000000b09067227 */ /* 0x000fe200078e0008 */
[----:B------:R-:W-:Y:S02]  /*0730*/  LOP3.LUT R9, R5, 0x4, RZ, 0xfc, !PT ;  /* 0x0000000405097812 */ /* 0x000fe400078efcff */
[----:B------:R-:W-:Y:S01]  /*0740*/  IABS R18, R20 ;  /* 0x0000001400127213 */ /* 0x000fe20000000000 */
[----:B------:R-:W-:Y:S01]  /*0750*/  IMAD.IADD R8, R12, 0x1, R4 ;  /* 0x000000010c087824 */ /* 0x000fe200078e0204 */
[----:B------:R-:W-:Y:S01]  /*0760*/  ISETP.GE.AND P1, PT, R9, RZ, PT ;  /* 0x000000ff0900720c */ /* 0x000fe20003f26270 */
[----:B------:R-:W-:Y:S01]  /*0770*/  IMAD R4, R0, R13, R10 ;  /* 0x0000000d00047224 */ /* 0x000fe200078e020a */
[----:B------:R-:W-:Y:S01]  /*0780*/  IABS R10, R9 ;  /* 0x00000009000a7213 */ /* 0x000fe20000000000 */
[----:B------:R-:W-:Y:S01]  /*0790*/  IMAD.HI.U32 R9, R3, R14, RZ ;  /* 0x0000000e03097227 */ /* 0x000fe200078e00ff */
[----:B------:R-:W-:-:S02]  /*07a0*/  LOP3.LUT R13, R5, 0x8, RZ, 0xfc, !PT ;  /* 0x00000008050d7812 */ /* 0x000fc400078efcff */
[C---:B------:R-:W-:Y:S01]  /*07b0*/  ISETP.GT.U32.AND P0, PT, R0.reuse, R4, PT ;  /* 0x000000040000720c */ /* 0x040fe20003f04070 */
[----:B------:R-:W-:Y:S01]  /*07c0*/  IMAD.MOV R11, RZ, RZ, -R9 ;  /* 0x000000ffff0b7224 */ /* 0x000fe200078e0a09 */
[----:B------:R-:W-:Y:S01]  /*07d0*/  IABS R12, R13 ;  /* 0x0000000d000c7213 */ /* 0x000fe20000000000 */
[----:B------:R-:W-:Y:S01]  /*07e0*/  IMAD.HI.U32 R9, R3, R10, RZ ;  /* 0x0000000a03097227 */ /* 0x000fe200078e00ff */
[----:B------:R-:W-:Y:S02]  /*07f0*/  ISETP.GE.AND P2, PT, R13, RZ, PT ;  /* 0x000000ff0d00720c */ /* 0x000fe40003f46270 */
[----:B------:R-:W-:Y:S01]  /*0800*/  ISETP.GE.AND P4, PT, R21, RZ, PT ;  /* 0x000000ff1500720c */ /* 0x000fe20003f86270 */
[C---:B------:R-:W-:Y:S01]  /*0810*/  IMAD R14, R0.reuse, R11, R14 ;  /* 0x0000000b000e7224 */ /* 0x040fe200078e020e */
[C---:B------:R-:W-:Y:S01]  /*0820*/  LOP3.LUT R21, R5.reuse, 0x14, RZ, 0xfc, !PT ;  /* 0x0000001405157812 */ /* 0x040fe200078efcff */
[----:B------:R-:W-:Y:S01]  /*0830*/  IMAD.MOV R13, RZ, RZ, -R9 ;  /* 0x000000ffff0d7224 */ /* 0x000fe200078e0a09 */
[----:B------:R-:W-:Y:S01]  /*0840*/  LOP3.LUT R22, R5, 0x18, RZ, 0xfc, !PT ;  /* 0x0000001805167812 */ /* 0x000fe200078efcff */
[----:B------:R-:W-:Y:S01]  /*0850*/  IMAD.HI.U32 R9, R3, R12, RZ ;  /* 0x0000000c03097227 */ /* 0x000fe200078e00ff */
[----:B------:R-:W-:-:S02]  /*0860*/  ISETP.GT.U32.AND P3, PT, R0, R14, PT ;  /* 0x0000000e0000720c */ /* 0x000fc40003f64070 */
[----:B------:R-:W-:Y:S01]  /*0870*/  LOP3.LUT R29, R5, 0x2c, RZ, 0xfc, !PT ;  /* 0x0000002c051d7812 */ /* 0x000fe200078efcff */
[----:B------:R-:W-:Y:S01]  /*0880*/  IMAD.HI.U32 R11, R3, R17, RZ ;  /* 0x00000011030b7227 */ /* 0x000fe200078e00ff */
[C---:B------:R-:W-:Y:S02]  /*0890*/  LOP3.LUT R30, R5.reuse, 0x30, RZ, 0xfc, !PT ;  /* 0x00000030051e7812 */ /* 0x040fe400078efcff */
[C---:B------:R-:W-:Y:S01]  /*08a0*/  LOP3.LUT R31, R5.reuse, 0x34, RZ, 0xfc, !PT ;  /* 0x00000034051f7812 */ /* 0x040fe200078efcff */
[----:B------:R-:W-:Y:S01]  /*08b0*/  IMAD.MOV R9, RZ, RZ, -R9 ;  /* 0x000000ffff097224 */ /* 0x000fe200078e0a09 */
[C---:B------:R-:W-:Y:S01]  /*08c0*/  LOP3.LUT R32, R5.reuse, 0x38, RZ, 0xfc, !PT ;  /* 0x0000003805207812 */ /* 0x040fe200078efcff */
[----:B------:R-:W-:Y:S01]  /*08d0*/  IMAD R10, R0, R13, R10 ;  /* 0x0000000d000a7224 */ /* 0x000fe200078e020a */
[----:B------:R-:W-:Y:S01]  /*08e0*/  IABS R27, R31 ;  /* 0x0000001f001b7213 */ /* 0x000fe20000000000 */
[----:B------:R-:W-:Y:S01]  /*08f0*/  @!P0 IMAD.IADD R4, R4, 0x1, -R0 ;  /* 0x0000000104048824 */ /* 0x000fe200078e0a00 */
[----:B------:R-:W-:Y:S01]  /*0900*/  IABS R28, R32 ;  /* 0x00000020001c7213 */ /* 0x000fe20000000000 */
[----:B------:R-:W-:Y:S01]  /*0910*/  IMAD.MOV R13, RZ, RZ, -R11 ;  /* 0x000000ffff0d7224 */ /* 0x000fe200078e0a0b */
[C---:B------:R-:W-:Y:S01]  /*0920*/  ISETP.GT.U32.AND P6, PT, R0.reuse, R10, PT ;  /* 0x0000000a0000720c */ /* 0x040fe20003fc4070 */
[C---:B------:R-:W-:Y:S01]  /*0930*/  IMAD R11, R0.reuse, R9, R12 ;  /* 0x00000009000b7224 */ /* 0x040fe200078e020c */
[----:B------:R-:W-:Y:S01]  /*0940*/  ISETP.GT.U32.AND P5, PT, R0, R4, PT ;  /* 0x000000040000720c */ /* 0x000fe20003fa4070 */
[----:B------:R-:W-:Y:S01]  /*0950*/  @!P3 IMAD.IADD R14, R14, 0x1, -R0 ;  /* 0x000000010e0eb824 */ /* 0x000fe200078e0a00 */
[----:B------:R-:W-:Y:S01]  /*0960*/  LOP3.LUT R33, R5, 0x3c, RZ, 0xfc, !PT ;  /* 0x0000003c05217812 */ /* 0x000fe200078efcff */
[----:B------:R-:W-:Y:S01]  /*0970*/  IMAD.HI.U32 R9, R3, R18, RZ ;  /* 0x0000001203097227 */ /* 0x000fe200078e00ff */
[----:B------:R-:W-:-:S02]  /*0980*/  ISETP.GT.U32.AND P0, PT, R0, R11, PT ;  /* 0x0000000b0000720c */ /* 0x000fc40003f04070 */
[C---:B------:R-:W-:Y:S01]  /*0990*/  ISETP.GT.U32.AND P3, PT, R0.reuse, R14, PT ;  /* 0x0000000e0000720c */ /* 0x040fe20003f64070 */
[----:B------:R-:W-:Y:S01]  /*09a0*/  IMAD R12, R0, R13, R17 ;  /* 0x0000000d000c7224 */ /* 0x000fe200078e0211 */
[----:B------:R-:W-:Y:S01]  /*09b0*/  IABS R17, R21 ;  /* 0x0000001500117213 */ /* 0x000fe20000000000 */
[----:B------:R-:W-:Y:S01]  /*09c0*/  IMAD.MOV R9, RZ, RZ, -R9 ;  /* 0x000000ffff097224 */ /* 0x000fe200078e0a09 */
[C---:B------:R-:W-:Y:S01]  /*09d0*/  LOP3.LUT R34, R5.reuse, 0x40, RZ, 0xfc, !PT ;  /* 0x0000004005227812 */ /* 0x040fe200078efcff */
[--C-:B------:R-:W-:Y:S01]  /*09e0*/  @!P6 IMAD.IADD R10, R10, 0x1, -R0.reuse ;  /* 0x000000010a0ae824 */ /* 0x100fe200078e0a00 */
[----:B------:R-:W-:Y:S01]  /*09f0*/  ISETP.GT.U32.AND P6, PT, R0, R12, PT ;  /* 0x0000000c0000720c */ /* 0x000fe20003fc4070 */
[----:B------:R-:W-:Y:S01]  /*0a00*/  @!P5 IMAD.IADD R4, R4, 0x1, -R0 ;  /* 0x000000010404d824 */ /* 0x000fe200078e0a00 */
[----:B------:R-:W-:Y:S01]  /*0a10*/  ISETP.GE.AND P5, PT, R5, RZ, PT ;  /* 0x000000ff0500720c */ /* 0x000fe20003fa6270 */
[C---:B------:R-:W-:Y:S01]  /*0a20*/  IMAD R13, R0.reuse, R9, R18 ;  /* 0x00000009000d7224 */ /* 0x040fe200078e0212 */
[----:B------:R-:W-:Y:S01]  /*0a30*/  IABS R18, R22 ;  /* 0x0000001600127213 */ /* 0x000fe20000000000 */
[--C-:B------:R-:W-:Y:S01]  /*0a40*/  @!P0 IMAD.IADD R11, R11, 0x1, -R0.reuse ;  /* 0x000000010b0b8824 */ /* 0x100fe200078e0a00 */
[----:B------:R-:W-:Y:S01]  /*0a50*/  ISETP.GT.U32.AND P0, PT, R0, R10, PT ;  /* 0x0000000a0000720c */ /* 0x000fe20003f04070 */
[----:B------:R-:W-:Y:S01]  /*0a60*/  @!P3 IMAD.IADD R14, R14, 0x1, -R0 ;  /* 0x000000010e0eb824 */ /* 0x000fe200078e0a00 */
[----:B------:R-:W-:Y:S01]  /*0a70*/  LOP3.LUT R35, R5, 0x44, RZ, 0xfc, !PT ;  /* 0x0000004405237812 */ /* 0x000fe200078efcff */
[----:B------:R-:W-:Y:S01]  /*0a80*/  IMAD.HI.U32 R9, R3, R17, RZ ;  /* 0x0000001103097227 */ /* 0x000fe200078e00ff */
[----:B------:R-:W-:-:S02]  /*0a90*/  ISETP.GT.U32.AND P3, PT, R0, R11, PT ;  /* 0x0000000b0000720c */ /* 0x000fc40003f64070 */
[C---:B------:R-:W-:Y:S01]  /*0aa0*/  LOP3.LUT R36, R5.reuse, 0x48, RZ, 0xfc, !PT ;  /* 0x0000004805247812 */ /* 0x040fe200078efcff */
[----:B------:R-:W-:Y:S01]  /*0ab0*/  IMAD.MOV R9, RZ, RZ, -R9 ;  /* 0x000000ffff097224 */ /* 0x000fe200078e0a09 */
[C---:B------:R-:W-:Y:S01]  /*0ac0*/  LOP3.LUT R37, R5.reuse, 0x4c, RZ, 0xfc, !PT ;  /* 0x0000004c05257812 */ /* 0x040fe200078efcff */
[----:B------:R-:W-:Y:S01]  /*0ad0*/  @!P5 IMAD.MOV R4, RZ, RZ, -R4 ;  /* 0x000000ffff04d224 */ /* 0x000fe200078e0a04 */
[C---:B------:R-:W-:Y:S01]  /*0ae0*/  ISETP.GT.U32.AND P5, PT, R0.reuse, R13, PT ;  /* 0x0000000d0000720c */ /* 0x040fe20003fa4070 */
[----:B------:R-:W-:Y:S01]  /*0af0*/  IMAD R17, R0, R9, R17 ;  /* 0x0000000900117224 */ /* 0x000fe200078e0211 */
[C---:B------:R-:W-:Y:S01]  /*0b00*/  LOP3.LUT R38, R5.reuse, 0x50, RZ, 0xfc, !PT ;  /* 0x0000005005267812 */ /* 0x040fe200078efcff */
[----:B------:R-:W-:Y:S01]  /*0b10*/  @!P6 IMAD.IADD R12, R12, 0x1, -R0 ;  /* 0x000000010c0ce824 */ /* 0x000fe200078e0a00 */
[----:B------:R-:W-:Y:S01]  /*0b20*/  LOP3.LUT R39, R5, 0x54, RZ, 0xfc, !PT ;  /* 0x0000005405277812 */ /* 0x000fe200078efcff */
[----:B------:R-:W-:Y:S01]  /*0b30*/  IMAD.HI.U32 R9, R3, R18, RZ ;  /* 0x0000001203097227 */ /* 0x000fe200078e00ff */
[----:B------:R-:W-:-:S02]  /*0b40*/  LOP3.LUT R40, R5, 0x5c, RZ, 0xfc, !PT ;  /* 0x0000005c05287812 */ /* 0x000fc400078efcff */
[C---:B------:R-:W-:Y:S01]  /*0b50*/  ISETP.GT.U32.AND P6, PT, R0.reuse, R12, PT ;  /* 0x0000000c0000720c */ /* 0x040fe20003fc4070 */
[--C-:B------:R-:W-:Y:S01]  /*0b60*/  @!P3 IMAD.IADD R11, R11, 0x1, -R0.reuse ;  /* 0x000000010b0bb824 */ /* 0x100fe200078e0a00 */
[----:B------:R-:W-:Y:S01]  /*0b70*/  ISETP.GT.U32.AND P3, PT, R0, R17, PT ;  /* 0x000000110000720c */ /* 0x000fe20003f64070 */
[--C-:B------:R-:W-:Y:S01]  /*0b80*/  @!P0 IMAD.IADD R10, R10, 0x1, -R0.reuse ;  /* 0x000000010a0a8824 */ /* 0x100fe200078e0a00 */
[----:B------:R-:W-:Y:S01]  /*0b90*/  ISETP.GE.AND P0, PT, R20, RZ, PT ;  /* 0x000000ff1400720c */ /* 0x000fe20003f06270 */
[----:B------:R-:W-:Y:S01]  /*0ba0*/  @!P5 IMAD.IADD R13, R13, 0x1, -R0 ;  /* 0x000000010d0dd824 */ /* 0x000fe200078e0a00 */
[----:B------:R-:W-:Y:S01]  /*0bb0*/  ISETP.GE.AND P5, PT, R21, RZ, PT ;  /* 0x000000ff1500720c */ /* 0x000fe20003fa6270 */
[----:B------:R-:W-:Y:S01]  /*0bc0*/  @!P4 IMAD.MOV R14, RZ, RZ, -R14 ;  /* 0x000000ffff0ec224 */ /* 0x000fe200078e0a0e */
[----:B------:R-:W-:Y:S01]  /*0bd0*/  ISETP.GE.AND P4, PT, R19, RZ, PT ;  /* 0x000000ff1300720c */ /* 0x000fe20003f86270 */
[----:B------:R-:W-:Y:S01]  /*0be0*/  IMAD.MOV R9, RZ, RZ, -R9 ;  /* 0x000000ffff097224 */ /* 0x000fe200078e0a09 */
[C---:B------:R-:W-:Y:S01]  /*0bf0*/  LOP3.LUT R19, R5.reuse, 0x20, RZ, 0xfc, !PT ;  /* 0x0000002005137812 */ /* 0x040fe200078efcff */
[----:B------:R-:W-:Y:S01]  /*0c00*/  @!P1 IMAD.MOV R10, RZ, RZ, -R10 ;  /* 0x000000ffff0a9224 */ /* 0x000fe200078e0a0a */
[C---:B------:R-:W-:Y:S01]  /*0c10*/  ISETP.GT.U32.AND P1, PT, R0.reuse, R13, PT ;  /* 0x0000000d0000720c */ /* 0x040fe20003f24070 */
[----:B------:R-:W-:Y:S01]  /*0c20*/  IMAD R18, R0, R9, R18 ;  /* 0x0000000900127224 */ /* 0x000fe200078e0212 */
[----:B------:R-:W-:Y:S01]  /*0c30*/  LOP3.LUT R9, R5, 0x1c, RZ, 0xfc, !PT ;  /* 0x0000001c05097812 */ /* 0x000fe200078efcff */
[--C-:B------:R-:W-:Y:S01]  /*0c40*/  @!P3 IMAD.IADD R17, R17, 0x1, -R0.reuse ;  /* 0x000000011111b824 */ /* 0x100fe200078e0a00 */
[----:B------:R-:W-:Y:S01]  /*0c50*/  LOP3.LUT R21, R5, 0x28, RZ, 0xfc, !PT ;  /* 0x0000002805157812 */ /* 0x000fe200078efcff */
[----:B------:R-:W-:Y:S01]  /*0c60*/  @!P2 IMAD.MOV R11, RZ, RZ, -R11 ;  /* 0x000000ffff0ba224 */ /* 0x000fe200078e0a0b */
[----:B------:R-:W-:Y:S01]  /*0c70*/  ISETP.GE.AND P2, PT, R9, RZ, PT ;  /* 0x000000ff0900720c */ /* 0x000fe20003f46270 */
[----:B------:R-:W-:Y:S01]  /*0c80*/  @!P6 IMAD.IADD R12, R12, 0x1, -R0 ;  /* 0x000000010c0ce824 */ /* 0x000fe200078e0a00 */
[----:B------:R-:W-:Y:S01]  /*0c90*/  ISETP.GT.U32.AND P3, PT, R0, R17, PT ;  /* 0x000000110000720c */ /* 0x000fe20003f64070 */
[----:B------:R-:W-:Y:S01]  /*0ca0*/  IMAD R88, R8, 0x80, R251 ;  /* 0x0000008008587824 */ /* 0x000fe200078e02fb */
[----:B------:R-:W-:Y:S01]  /*0cb0*/  IABS R9, R9 ;  /* 0x0000000900097213 */ /* 0x000fe20000000000 */
[----:B------:R-:W-:Y:S01]  /*0cc0*/  @!P4 IMAD.MOV R12, RZ, RZ, -R12 ;  /* 0x000000ffff0cc224 */ /* 0x000fe200078e0a0c */
[----:B------:R-:W-:Y:S01]  /*0cd0*/  ISETP.GE.AND P6, PT, R22, RZ, PT ;  /* 0x000000ff1600720c */ /* 0x000fe20003fc6270 */
[----:B------:R-:W-:Y:S01]  /*0ce0*/  @!P1 IMAD.IADD R13, R13, 0x1, -R0 ;  /* 0x000000010d0d9824 */ /* 0x000fe200078e0a00 */
[----:B------:R-:W-:Y:S01]  /*0cf0*/  ISETP.GE.AND P4, PT, R19, RZ, PT ;  /* 0x000000ff1300720c */ /* 0x000fe20003f86270 */
[----:B------:R1:W-:Y:S01]  /*0d00*/  STL [R1+0x3a8], R88 ;  /* 0x0003a85801007387 */ /* 0x0003e20000100800 */
[----:B------:R-:W-:Y:S01]  /*0d10*/  IABS R22, R19 ;  /* 0x0000001300167213 */ /* 0x000fe20000000000 */
[----:B------:R-:W-:Y:S01]  /*0d20*/  IMAD.MOV.U32 R19, RZ, RZ, R9 ;  /* 0x000000ffff137224 */ /* 0x000fe200078e0009 */
[----:B------:R-:W-:Y:S01]  /*0d30*/  ISETP.GT.U32.AND P1, PT, R0, R18, PT ;  /* 0x000000120000720c */ /* 0x000fe20003f24070 */
[----:B------:R-:W-:Y:S01]  /*0d40*/  @!P0 IMAD.MOV R13, RZ, RZ, -R13 ;  /* 0x000000ffff0d8224 */ /* 0x000fe200078e0a0d */
[----:B------:R-:W-:Y:S01]  /*0d50*/  IABS R25, R21 ;  /* 0x0000001500197213 */ /* 0x000fe20000000000 */
[----:B------:R-:W-:Y:S01]  /*0d60*/  IMAD.HI.U32 R9, R3, R19, RZ ;  /* 0x0000001303097227 */ /* 0x000fe200078e00ff */
[----:B------:R-:W-:-:S02]  /*0d70*/  LOP3.LUT R20, R5, 0x24, RZ, 0xfc, !PT ;  /* 0x0000002405147812 */ /* 0x000fc400078efcff */
[----:B------:R-:W-:Y:S01]  /*0d80*/  LOP3.LUT R42, R5, 0x60, RZ, 0xfc, !PT ;  /* 0x00000060052a7812 */ /* 0x000fe200078efcff */
[--C-:B------:R-:W-:Y:S01]  /*0d90*/  @!P3 IMAD.IADD R17, R17, 0x1, -R0.reuse ;  /* 0x000000011111b824 */ /* 0x100fe200078e0a00 */
[----:B------:R-:W-:Y:S01]  /*0da0*/  ISETP.GE.AND P3, PT, R21, RZ, PT ;  /* 0x000000ff1500720c */ /* 0x000fe20003f66270 */
[----:B------:R-:W-:Y:S01]  /*0db0*/  IMAD.MOV R21, RZ, RZ, -R9 ;  /* 0x000000ffff157224 */ /* 0x000fe200078e0a09 */
[----:B------:R-:W-:Y:S01]  /*0dc0*/  IABS R23, R20 ;  /* 0x0000001400177213 */ /* 0x000fe20000000000 */
[----:B------:R-:W-:Y:S01]  /*0dd0*/  @!P5 IMAD.MOV R17, RZ, RZ, -R17 ;  /* 0x000000ffff11d224 */ /* 0x000fe200078e0a11 */
[----:B------:R-:W-:Y:S01]  /*0de0*/  ISETP.GE.AND P0, PT, R20, RZ, PT ;  /* 0x000000ff1400720c */ /* 0x000fe20003f06270 */
[----:B------:R-:W-:Y:S01]  /*0df0*/  IMAD R19, R0, R21, R19 ;  /* 0x0000001500137224 */ /* 0x000fe200078e0213 */
[C---:B------:R-:W-:Y:S01]  /*0e00*/  LOP3.LUT R43, R5.reuse, 0x64, RZ, 0xfc, !PT ;  /* 0x00000064052b7812 */ /* 0x040fe200078efcff */
[----:B------:R-:W-:Y:S01]  /*0e10*/  @!P1 IMAD.IADD R18, R18, 0x1, -R0 ;  /* 0x0000000112129824 */ /* 0x000fe200078e0a00 */
[----:B------:R-:W-:Y:S01]  /*0e20*/  LOP3.LUT R44, R5, 0x68, RZ, 0xfc, !PT ;  /* 0x00000068052c7812 */ /* 0x000fe200078efcff */
[----:B------:R-:W-:Y:S01]  /*0e30*/  IMAD.HI.U32 R9, R3, R22, RZ ;  /* 0x0000001603097227 */ /* 0x000fe200078e00ff */
[----:B------:R-:W-:-:S02]  /*0e40*/  ISETP.GT.U32.AND P5, PT, R0, R19, PT ;  /* 0x000000130000720c */ /* 0x000fc40003fa4070 */
[C---:B------:R-:W-:Y:S01]  /*0e50*/  ISETP.GT.U32.AND P1, PT, R0.reuse, R18, PT ;  /* 0x000000120000720c */ /* 0x040fe20003f24070 */
[----:B------:R-:W-:Y:S01]  /*0e60*/  IMAD.HI.U32 R20, R3, R23, RZ ;  /* 0x0000001703147227 */ /* 0x000fe200078e00ff */
[C---:B------:R-:W-:Y:S02]  /*0e70*/  LOP3.LUT R45, R5.reuse, 0x6c, RZ, 0xfc, !PT ;  /* 0x0000006c052d7812 */ /* 0x040fe400078efcff */
[C---:B------:R-:W-:Y:S01]  /*0e80*/  LOP3.LUT R46, R5.reuse, 0x70, RZ, 0xfc, !PT ;  /* 0x00000070052e7812 */ /* 0x040fe200078efcff */
[----:B------:R-:W-:Y:S01]  /*0e90*/  IMAD.MOV R21, RZ, RZ, -R9 ;  /* 0x000000ffff157224 */ /* 0x000fe200078e0a09 */
[C---:B------:R-:W-:Y:S01]  /*0ea0*/  LOP3.LUT R50, R5.reuse, 0x84, RZ, 0xfc, !PT ;  /* 0x0000008405327812 */ /* 0x040fe200078efcff */
[----:B------:R-:W-:Y:S01]  /*0eb0*/  IMAD.MOV R24, RZ, RZ, -R20 ;  /* 0x000000ffff187224 */ /* 0x000fe200078e0a14 */
[C---:B------:R-:W-:Y:S01]  /*0ec0*/  LOP3.LUT R51, R5.reuse, 0x88, RZ, 0xfc, !PT ;  /* 0x0000008805337812 */ /* 0x040fe200078efcff */
[----:B------:R-:W-:Y:S01]  /*0ed0*/  IMAD R20, R0, R21, R22 ;  /* 0x0000001500147224 */ /* 0x000fe200078e0216 */
[----:B------:R-:W-:Y:S01]  /*0ee0*/  LOP3.LUT R52, R5, 0x8c, RZ, 0xfc, !PT ;  /* 0x0000008c05347812 */ /* 0x000fe200078efcff */
[--C-:B------:R-:W-:Y:S01]  /*0ef0*/  @!P5 IMAD.IADD R19, R19, 0x1, -R0.reuse ;  /* 0x000000011313d824 */ /* 0x100fe200078e0a00 */
[----:B------:R-:W-:Y:S01]  /*0f00*/  IABS R47, R51 ;  /* 0x00000033002f7213 */ /* 0x000fe20000000000 */
[----:B------:R-:W-:Y:S01]  /*0f10*/  @!P1 IMAD.IADD R18, R18, 0x1, -R0 ;  /* 0x0000000112129824 */ /* 0x000fe200078e0a00 */
[C---:B------:R-:W-:Y:S01]  /*0f20*/  ISETP.GT.U32.AND P1, PT, R0.reuse, R20, PT ;  /* 0x000000140000720c */ /* 0x040fe20003f24070 */
[C---:B------:R-:W-:Y:S01]  /*0f30*/  IMAD R21, R0.reuse, R24, R23 ;  /* 0x0000001800157224 */ /* 0x040fe200078e0217 */
[----:B------:R-:W-:Y:S01]  /*0f40*/  ISETP.GT.U32.AND P5, PT, R0, R19, PT ;  /* 0x000000130000720c */ /* 0x000fe20003fa4070 */
[----:B------:R-:W-:Y:S01]  /*0f50*/  IMAD.HI.U32 R9, R3, R25, RZ ;  /* 0x0000001903097227 */ /* 0x000fe200078e00ff */
[----:B------:R-:W-:-:S02]  /*0f60*/  IABS R24, R29 ;  /* 0x0000001d00187213 */ /* 0x000fc40000000000 */
[----:B------:R-:W-:Y:S01]  /*0f70*/  IABS R49, R52 ;  /* 0x0000003400317213 */ /* 0x000fe20000000000 */
[----:B------:R-:W-:Y:S01]  /*0f80*/  @!P6 IMAD.MOV R18, RZ, RZ, -R18 ;  /* 0x000000ffff12e224 */ /* 0x000fe200078e0a12 */
[C---:B------:R-:W-:Y:S01]  /*0f90*/  ISETP.GT.U32.AND P6, PT, R0.reuse, R21, PT ;  /* 0x000000150000720c */ /* 0x040fe20003fc4070 */
[----:B------:R-:W-:Y:S01]  /*0fa0*/  IMAD.MOV R9, RZ, RZ, -R9 ;  /* 0x000000ffff097224 */ /* 0x000fe200078e0a09 */
[C---:B------:R-:W-:Y:S02]  /*0fb0*/  LOP3.LUT R53, R5.reuse, 0x90, RZ, 0xfc, !PT ;  /* 0x0000009005357812 */ /* 0x040fe400078efcff */
[----:B------:R-:W-:Y:S01]  /*0fc0*/  LOP3.LUT R54, R5, 0x94, RZ, 0xfc, !PT ;  /* 0x0000009405367812 */ /* 0x000fe200078efcff */
[C---:B------:R-:W-:Y:S01]  /*0fd0*/  IMAD R22, R0.reuse, R9, R25 ;  /* 0x0000000900167224 */ /* 0x040fe200078e0219 */
[----:B------:R-:W-:Y:S01]  /*0fe0*/  IABS R25, R30 ;  /* 0x0000001e00197213 */ /* 0x000fe20000000000 */
[----:B------:R-:W-:Y:S01]  /*0ff0*/  @!P5 IMAD.IADD R19, R19, 0x1, -R0 ;  /* 0x000000011313d824 */ /* 0x000fe200078e0a00 */
[----:B------:R-:W-:Y:S01]  /*1000*/  LOP3.LUT R55, R5, 0x98, RZ, 0xfc, !PT ;  /* 0x0000009805377812 */ /* 0x000fe200078efcff */
[----:B------:R-:W-:Y:S01]  /*1010*/  IMAD.HI.U32 R9, R3, R24, RZ ;  /* 0x0000001803097227 */ /* 0x000fe200078e00ff */
[----:B------:R-:W-:-:S02]  /*1020*/  ISETP.GT.U32.AND P5, PT, R0, R22, PT ;  /* 0x000000160000720c */ /* 0x000fc40003fa4070 */
[----:B------:R-:W-:Y:S01]  /*1030*/  LOP3.LUT R61, R5, 0xac, RZ, 0xfc, !PT ;  /* 0x000000ac053d7812 */ /* 0x000fe200078efcff */
[----:B------:R-:W-:Y:S01]  /*1040*/  @!P6 IMAD.IADD R21, R21, 0x1, -R0 ;  /* 0x000000011515e824 */ /* 0x000fe200078e0a00 */
[----:B------:R-:W-:Y:S01]  /*1050*/  LOP3.LUT R62, R5, 0xb0, RZ, 0xfc, !PT ;  /* 0x000000b0053e7812 */ /* 0x000fe200078efcff */
[----:B------:R-:W-:Y:S01]  /*1060*/  IMAD.HI.U32 R23, R3, R25, RZ ;  /* 0x0000001903177227 */ /* 0x000fe200078e00ff */
[----:B------:R-:W-:Y:S02]  /*1070*/  IABS R57, R61 ;  /* 0x0000003d00397213 */ /* 0x000fe40000000000 */
[C---:B------:R-:W-:Y:S01]  /*1080*/  ISETP.GT.U32.AND P6, PT, R0.reuse, R21, PT ;  /* 0x000000150000720c */ /* 0x040fe20003fc4070 */
[----:B------:R-:W-:Y:S01]  /*1090*/  IMAD.MOV R9, RZ, RZ, -R9 ;  /* 0x000000ffff097224 */ /* 0x000fe200078e0a09 */
[----:B------:R-:W-:Y:S01]  /*10a0*/  IABS R59, R62 ;  /* 0x0000003e003b7213 */ /* 0x000fe20000000000 */
[----:B------:R-:W-:Y:S01]  /*10b0*/  IMAD.MOV R26, RZ, RZ, -R23 ;  /* 0x000000ffff1a7224 */ /* 0x000fe200078e0a17 */
[C---:B------:R-:W-:Y:S01]  /*10c0*/  LOP3.LUT R64, R5.reuse, 0xb8, RZ, 0xfc, !PT ;  /* 0x000000b805407812 */ /* 0x040fe200078efcff */
[----:B------:R-:W-:Y:S01]  /*10d0*/  IMAD R23, R0, R9, R24 ;  /* 0x0000000900177224 */ /* 0x000fe200078e0218 */
[----:B------:R-:W-:Y:S01]  /*10e0*/  LOP3.LUT R63, R5, 0xb4, RZ, 0xfc, !PT ;  /* 0x000000b4053f7812 */ /* 0x000fe200078efcff */
[--C-:B------:R-:W-:Y:S01]  /*10f0*/  @!P5 IMAD.IADD R22, R22, 0x1, -R0.reuse ;  /* 0x000000011616d824 */ /* 0x100fe200078e0a00 */
[----:B------:R-:W-:Y:S01]  /*1100*/  ISETP.GE.AND P5, PT, R29, RZ, PT ;  /* 0x000000ff1d00720c */ /* 0x000fe20003fa6270 */
[----:B------:R-:W-:Y:S01]  /*1110*/  IMAD R24, R0, R26, R25 ;  /* 0x0000001a00187224 */ /* 0x000fe200078e0219 */
[----:B------:R-:W-:Y:S01]  /*1120*/  IABS R29, R33 ;  /* 0x00000021001d7213 */ /* 0x000fe20000000000 */
[----:B------:R-:W-:Y:S01]  /*1130*/  @!P1 IMAD.IADD R20, R20, 0x1, -R0 ;  /* 0x0000000114149824 */ /* 0x000fe200078e0a00 */
[----:B------:R-:W-:Y:S01]  /*1140*/  IABS R60, R64 ;  /* 0x00000040003c7213 */ /* 0x000fe20000000000 */
[----:B------:R-:W-:Y:S01]  /*1150*/  IMAD.MOV.U32 R26, RZ, RZ, R27 ;  /* 0x000000ffff1a7224 */ /* 0x000fe200078e001b */
[----:B------:R-:W-:Y:S01]  /*1160*/  IABS R58, R63 ;  /* 0x0000003f003a7213 */ /* 0x000fe20000000000 */
[----:B------:R-:W-:Y:S01]  /*1170*/  @!P2 IMAD.MOV R19, RZ, RZ, -R19 ;  /* 0x000000ffff13a224 */ /* 0x000fe200078e0a13 */
[C---:B------:R-:W-:Y:S01]  /*1180*/  ISETP.GT.U32.AND P2, PT, R0.reuse, R22, PT ;  /* 0x000000160000720c */ /* 0x040fe20003f44070 */
[----:B------:R-:W-:Y:S01]  /*1190*/  IMAD.MOV.U32 R27, RZ, RZ, R28 ;  /* 0x000000ffff1b7224 */ /* 0x000fe200078e001c */
[----:B------:R-:W-:Y:S01]  /*11a0*/  ISETP.GT.U32.AND P1, PT, R0, R20, PT ;  /* 0x000000140000720c */ /* 0x000fe20003f24070 */
[----:B------:R-:W-:Y:S01]  /*11b0*/  IMAD.HI.U32 R9, R3, R26, RZ ;  /* 0x0000001a03097227 */ /* 0x000fe200078e00ff */
[----:B------:R-:W-:-:S02]  /*11c0*/  LOP3.LUT R74, R5, 0xdc, RZ, 0xfc, !PT ;  /* 0x000000dc054a7812 */ /* 0x000fc400078efcff */
[----:B------:R-:W-:Y:S01]  /*11d0*/  LOP3.LUT R72, R5, 0xd8, RZ, 0xfc, !PT ;  /* 0x000000d805487812 */ /* 0x000fe200078efcff */
[----:B------:R-:W-:Y:S01]  /*11e0*/  @!P6 IMAD.IADD R21, R21, 0x1, -R0 ;  /* 0x000000011515e824 */ /* 0x000fe200078e0a00 */
[C---:B------:R-:W-:Y:S01]  /*11f0*/  ISETP.GT.U32.AND P6, PT, R0.reuse, R24, PT ;  /* 0x000000180000720c */ /* 0x040fe20003fc4070 */
[----:B------:R-:W-:Y:S01]  /*1200*/  IMAD.HI.U32 R25, R3, R27, RZ ;  /* 0x0000001b03197227 */ /* 0x000fe200078e00ff */
[----:B------:R-:W-:Y:S02]  /*1210*/  IABS R73, R74 ;  /* 0x0000004a00497213 */ /* 0x000fe40000000000 */
[C---:B------:R-:W-:Y:S01]  /*1220*/  LOP3.LUT R76, R5.reuse, 0xe0, RZ, 0xfc, !PT ;  /* 0x000000e0054c7812 */ /* 0x040fe200078efcff */
[----:B------:R-:W-:Y:S01]  /*1230*/  IMAD.MOV R9, RZ, RZ, -R9 ;  /* 0x000000ffff097224 */ /* 0x000fe200078e0a09 */
[----:B------:R-:W-:Y:S01]  /*1240*/  LOP3.LUT R70, R5, 0xd4, RZ, 0xfc, !PT ;  /* 0x000000d405467812 */ /* 0x000fe200078efcff */
[----:B------:R-:W-:Y:S01]  /*1250*/  IMAD.MOV R28, RZ, RZ, -R25 ;  /* 0x000000ffff1c7224 */ /* 0x000fe200078e0a19 */
[----:B------:R-:W-:Y:S01]  /*1260*/  IABS R71, R72 ;  /* 0x0000004800477213 */ /* 0x000fe20000000000 */
[C---:B------:R-:W-:Y:S01]  /*1270*/  IMAD R25, R0.reuse, R9, R26 ;  /* 0x0000000900197224 */ /* 0x040fe200078e021a */
[----:B------:R-:W-:Y:S01]  /*1280*/  IABS R75, R76 ;  /* 0x0000004c004b7213 */ /* 0x000fe20000000000 */
[----:B------:R-:W-:Y:S01]  /*1290*/  IMAD R26, R0, R28, R27 ;  /* 0x0000001c001a7224 */ /* 0x000fe200078e021b */
[----:B------:R-:W-:Y:S01]  /*12a0*/  IABS R28, R34 ;  /* 0x00000022001c7213 */ /* 0x000fe20000000000 */
[--C-:B------:R-:W-:Y:S01]  /*12b0*/  @!P2 IMAD.IADD R22, R22, 0x1, -R0.reuse ;  /* 0x000000011616a824 */ /* 0x100fe200078e0a00 */
[----:B------:R-:W-:Y:S01]  /*12c0*/  ISETP.GT.U32.AND P2, PT, R0, R25, PT ;  /* 0x000000190000720c */ /* 0x000fe20003f44070 */
[--C-:B------:R-:W-:Y:S01]  /*12d0*/  @!P1 IMAD.IADD R20, R20, 0x1, -R0.reuse ;  /* 0x0000000114149824 */ /* 0x100fe200078e0a00 */
[----:B------:R-:W-:Y:S01]  /*12e0*/  ISETP.GT.U32.AND P1, PT, R0, R23, PT ;  /* 0x000000170000720c */ /* 0x000fe20003f24070 */
[----:B------:R-:W-:Y:S01]  /*12f0*/  @!P6 IMAD.IADD R24, R24, 0x1, -R0 ;  /* 0x000000011818e824 */ /* 0x000fe200078e0a00 */
[----:B------:R-:W-:Y:S01]  /*1300*/  IABS R69, R70 ;  /* 0x0000004600457213 */ /* 0x000fe20000000000 */
[----:B------:R-:W-:Y:S01]  /*1310*/  @!P3 IMAD.MOV R22, RZ, RZ, -R22 ;  /* 0x000000ffff16b224 */ /* 0x000fe200078e0a16 */
[C---:B------:R-:W-:Y:S01]  /*1320*/  ISETP.GT.U32.AND P3, PT, R0.reuse, R26, PT ;  /* 0x0000001a0000720c */ /* 0x040fe20003f64070 */
[----:B------:R-:W-:Y:S01]  /*1330*/  IMAD.HI.U32 R9, R3, R29, RZ ;  /* 0x0000001d03097227 */ /* 0x000fe200078e00ff */
[----:B------:R-:W-:-:S02]  /*1340*/  ISETP.GT.U32.AND P6, PT, R0, R24, PT ;  /* 0x000000180000720c */ /* 0x000fc40003fc4070 */
[C---:B------:R-:W-:Y:S01]  /*1350*/  LOP3.LUT R78, R5.reuse, 0xe4, RZ, 0xfc, !PT ;  /* 0x000000e4054e7812 */ /* 0x040fe200078efcff */
[----:B------:R-:W-:Y:S01]  /*1360*/  IMAD.MOV R9, RZ, RZ, -R9 ;  /* 0x000000ffff097224 */ /* 0x000fe200078e0a09 */
[----:B------:R-:W-:Y:S01]  /*1370*/  LOP3.LUT R84, R5, 0xf0, RZ, 0xfc, !PT ;  /* 0x000000f005547812 */ /* 0x000fe200078efcff */
[--C-:B------:R-:W-:Y:S01]  /*1380*/  @!P2 IMAD.IADD R25, R25, 0x1, -R0.reuse ;  /* 0x000000011919a824 */ /* 0x100fe200078e0a00 */
[----:B------:R-:W-:Y:S01]  /*1390*/  ISETP.GE.AND P2, PT, R33, RZ, PT ;  /* 0x000000ff2100720c */ /* 0x000fe20003f46270 */
[--C-:B------:R-:W-:Y:S01]  /*13a0*/  @!P1 IMAD.IADD R23, R23, 0x1, -R0.reuse ;  /* 0x0000000117179824 */ /* 0x100fe200078e0a00 */
[----:B------:R-:W-:Y:S01]  /*13b0*/  ISETP.GE.AND P1, PT, R30, RZ, PT ;  /* 0x000000ff1e00720c */ /* 0x000fe20003f26270 */
[----:B------:R-:W-:Y:S01]  /*13c0*/  IMAD R27, R0, R9, R29 ;  /* 0x00000009001b7224 */ /* 0x000fe200078e021d */
[----:B------:R-:W-:Y:S01]  /*13d0*/  IABS R30, R35 ;  /* 0x00000023001e7213 */ /* 0x000fe20000000000 */
[----:B------:R-:W-:Y:S01]  /*13e0*/  @!P3 IMAD.IADD R26, R26, 0x1, -R0 ;  /* 0x000000011a1ab824 */ /* 0x000fe200078e0a00 */
[C---:B------:R-:W-:Y:S01]  /*13f0*/  ISETP.GT.U32.AND P3, PT, R0.reuse, R25, PT ;  /* 0x000000190000720c */ /* 0x040fe20003f64070 */
[----:B------:R-:W-:Y:S01]  /*1400*/  @!P4 IMAD.MOV R20, RZ, RZ, -R20 ;  /* 0x000000ffff14c224 */ /* 0x000fe200078e0a14 */
[----:B------:R-:W-:Y:S01]  /*1410*/  ISETP.GT.U32.AND P4, PT, R0, R23, PT ;  /* 0x000000170000720c */ /* 0x000fe20003f84070 */
[----:B------:R-:W-:Y:S01]  /*1420*/  IMAD.HI.U32 R9, R3, R28, RZ ;  /* 0x0000001c03097227 */ /* 0x000fe200078e00ff */
[----:B------:R-:W-:-:S02]  /*1430*/  IABS R77, R78 ;  /* 0x0000004e004d7213 */ /* 0x000fc40000000000 */
[----:B------:R-:W-:Y:S01]  /*1440*/  IABS R83, R84 ;  /* 0x0000005400537213 */ /* 0x000fe20000000000 */
[----:B------:R-:W-:Y:S01]  /*1450*/  @!P6 IMAD.IADD R24, R24, 0x1, -R0 ;  /* 0x000000011818e824 */ /* 0x000fe200078e0a00 */
[C---:B------:R-:W-:Y:S01]  /*1460*/  ISETP.GT.U32.AND P6, PT, R0.reuse, R27, PT ;  /* 0x0000001b0000720c */ /* 0x040fe20003fc4070 */
[----:B------:R-:W-:Y:S01]  /*1470*/  IMAD.MOV R29, RZ, RZ, -R9 ;  /* 0x000000ffff1d7224 */ /* 0x000fe200078e0a09 */
[----:B------:R-:W-:Y:S01]  /*1480*/  LOP3.LUT R80, R5, 0xe8, RZ, 0xfc, !PT ;  /* 0x000000e805507812 */ /* 0x000fe200078efcff */
[----:B------:R-:W-:Y:S01]  /*1490*/  IMAD.HI.U32 R9, R3, R30, RZ ;  /* 0x0000001e03097227 */ /* 0x000fe200078e00ff */
[----:B------:R-:W-:Y:S02]  /*14a0*/  LOP3.LUT R82, R5, 0xec, RZ, 0xfc, !PT ;  /* 0x000000ec05527812 */ /* 0x000fe400078efcff */
[----:B------:R-:W-:Y:S01]  /*14b0*/  IABS R79, R80 ;  /* 0x00000050004f7213 */ /* 0x000fe20000000000 */
[C---:B------:R-:W-:Y:S01]  /*14c0*/  IMAD R28, R0.reuse, R29, R28 ;  /* 0x0000001d001c7224 */ /* 0x040fe200078e021c */
[----:B------:R-:W-:Y:S01]  /*14d0*/  IABS R81, R82 ;  /* 0x0000005200517213 */ /* 0x000fe20000000000 */
[----:B------:R-:W-:Y:S01]  /*14e0*/  @!P0 IMAD.MOV R21, RZ, RZ, -R21 ;  /* 0x000000ffff158224 */ /* 0x000fe200078e0a15 */
[----:B------:R-:W-:Y:S01]  /*14f0*/  ISETP.GE.AND P0, PT, R31, RZ, PT ;  /* 0x000000ff1f00720c */ /* 0x000fe20003f06270 */
[--C-:B------:R-:W-:Y:S01]  /*1500*/  @!P3 IMAD.IADD R25, R25, 0x1, -R0.reuse ;  /* 0x000000011919b824 */ /* 0x100fe200078e0a00 */
[----:B------:R-:W-:Y:S01]  /*1510*/  IABS R31, R36 ;  /* 0x00000024001f7213 */ /* 0x000fe20000000000 */
[----:B------:R-:W-:Y:S01]  /*1520*/  IMAD.MOV R9, RZ, RZ, -R9 ;  /* 0x000000ffff097224 */ /* 0x000fe200078e0a09 */
[----:B------:R-:W-:Y:S01]  /*1530*/  ISETP.GT.U32.AND P3, PT, R0, R28, PT ;  /* 0x0000001c0000720c */ /* 0x000fe20003f64070 */
[--C-:B------:R-:W-:Y:S01]  /*1540*/  @!P4 IMAD.IADD R23, R23, 0x1, -R0.reuse ;  /* 0x000000011717c824 */ /* 0x100fe200078e0a00 */
[----:B------:R-:W-:Y:S01]  /*1550*/  ISETP.GE.AND P4, PT, R32, RZ, PT ;  /* 0x000000ff2000720c */ /* 0x000fe20003f86270 */
[----:B------:R-:W-:Y:S01]  /*1560*/  @!P6 IMAD.IADD R27, R27, 0x1, -R0 ;  /* 0x000000011b1be824 */ /* 0x000fe200078e0a00 */
[----:B------:R-:W-:Y:S01]  /*1570*/  IABS R32, R37 ;  /* 0x0000002500207213 */ /* 0x000fe20000000000 */
[C---:B------:R-:W-:Y:S01]  /*1580*/  IMAD R29, R0.reuse, R9, R30 ;  /* 0x00000009001d7224 */ /* 0x040fe200078e021e */
[----:B------:R-:W-:Y:S01]  /*1590*/  ISETP.GT.U32.AND P6, PT, R0, R26, PT ;  /* 0x0000001a0000720c */ /* 0x000fe20003fc4070 */
[----:B------:R-:W-:-:S04]  /*15a0*/  IMAD.HI.U32 R9, R3, R31, RZ ;  /* 0x0000001f03097227 */ /* 0x000fc800078e00ff */
[----:B------:R-:W-:Y:S01]  /*15b0*/  @!P5 IMAD.MOV R23, RZ, RZ, -R23 ;  /* 0x000000ffff17d224 */ /* 0x000fe200078e0a17 */
[----:B------:R-:W-:Y:S01]  /*15c0*/  ISETP.GT.U32.AND P5, PT, R0, R27, PT ;  /* 0x0000001b0000720c */ /* 0x000fe20003fa4070 */
[----:B------:R-:W-:-:S04]  /*15d0*/  IMAD.HI.U32 R30, R3, R32, RZ ;  /* 0x00000020031e7227 */ /* 0x000fc800078e00ff */
[----:B------:R-:W-:Y:S02]  /*15e0*/  IMAD.MOV R9, RZ, RZ, -R9 ;  /* 0x000000ffff097224 */ /* 0x000fe400078e0a09 */
[----:B------:R-:W-:Y:S02]  /*15f0*/  IMAD.MOV R33, RZ, RZ, -R30 ;  /* 0x000000ffff217224 */ /* 0x000fe400078e0a1e */
[----:B------:R-:W-:Y:S01]  /*1600*/  @!P3 IMAD.IADD R28, R28, 0x1, -R0 ;  /* 0x000000011c1cb824 */ /* 0x000fe200078e0a00 */
[----:B------:R-:W-:Y:S01]  /*1610*/  ISETP.GE.AND P3, PT, R35, RZ, PT ;  /* 0x000000ff2300720c */ /* 0x000fe20003f66270 */
[C---:B------:R-:W-:Y:S01]  /*1620*/  IMAD R30, R0.reuse, R9, R31 ;  /* 0x00000009001e7224 */ /* 0x040fe200078e021f */
[----:B------:R-:W-:Y:S01]  /*1630*/  IABS R9, R38 ;  /* 0x0000002600097213 */ /* 0x000fe20000000000 */
[----:B------:R-:W-:Y:S01]  /*1640*/  @!P1 IMAD.MOV R24, RZ, RZ, -R24 ;  /* 0x000000ffff189224 */ /* 0x000fe200078e0a18 */
[C---:B------:R-:W-:Y:S01]  /*1650*/  ISETP.GT.U32.AND P1, PT, R0.reuse, R28, PT ;  /* 0x0000001c0000720c */ /* 0x040fe20003f24070 */
[----:B------:R-:W-:-:S02]  /*1660*/  IMAD R31, R0, R33, R32 ;  /* 0x00000021001f7224 */ /* 0x000fc400078e0220 */
[--C-:B------:R-:W-:Y:S01]  /*1670*/  @!P6 IMAD.IADD R26, R26, 0x1, -R0.reuse ;  /* 0x000000011a1ae824 */ /* 0x100fe200078e0a00 */
[----:B------:R-:W-:Y:S01]  /*1680*/  ISETP.GE.AND P6, PT, R34, RZ, PT ;  /* 0x000000ff2200720c */ /* 0x000fe20003fc6270 */
[----:B------:R-:W-:Y:S01]  /*1690*/  IMAD.MOV.U32 R33, RZ, RZ, R9 ;  /* 0x000000ffff217224 */ /* 0x000fe200078e0009 */
[----:B------:R-:W-:Y:S01]  /*16a0*/  IABS R34, R39 ;  /* 0x0000002700227213 */ /* 0x000fe20000000000 */
[----:B------:R-:W-:Y:S01]  /*16b0*/  @!P5 IMAD.IADD R27, R27, 0x1, -R0 ;  /* 0x000000011b1bd824 */ /* 0x000fe200078e0a00 */
[----:B------:R-:W-:Y:S01]  /*16c0*/  ISETP.GT.U32.AND P5, PT, R0, R29, PT ;  /* 0x0000001d0000720c */ /* 0x000fe20003fa4070 */
[----:B------:R-:W-:-:S04]  /*16d0*/  IMAD.HI.U32 R9, R3, R33, RZ ;  /* 0x0000002103097227 */ /* 0x000fc800078e00ff */
[----:B------:R-:W-:Y:S01]  /*16e0*/  @!P4 IMAD.MOV R26, RZ, RZ, -R26 ;  /* 0x000000ffff1ac224 */ /* 0x000fe200078e0a1a */
[----:B------:R-:W-:Y:S01]  /*16f0*/  ISETP.GT.U32.AND P4, PT, R0, R31, PT ;  /* 0x0000001f0000720c */ /* 0x000fe20003f84070 */
[----:B------:R-:W-:-:S04]  /*1700*/  IMAD.HI.U32 R32, R3, R34, RZ ;  /* 0x0000002203207227 */ /* 0x000fc800078e00ff */
[----:B------:R-:W-:Y:S02]  /*1710*/  IMAD.MOV R9, RZ, RZ, -R9 ;  /* 0x000000ffff097224 */ /* 0x000fe400078e0a09 */
[----:B------:R-:W-:Y:S02]  /*1720*/  IMAD.MOV R35, RZ, RZ, -R32 ;  /* 0x000000ffff237224 */ /* 0x000fe400078e0a20 */
[--C-:B------:R-:W-:Y:S01]  /*1730*/  @!P1 IMAD.IADD R28, R28, 0x1, -R0.reuse ;  /* 0x000000011c1c9824 */ /* 0x100fe200078e0a00 */
[----:B------:R-:W-:Y:S01]  /*1740*/  ISETP.GE.AND P1, PT, R37, RZ, PT ;  /* 0x000000ff2500720c */ /* 0x000fe20003f26270 */
[C---:B------:R-:W-:Y:S02]  /*1750*/  IMAD R32, R0.reuse, R9, R33 ;  /* 0x0000000900207224 */ /* 0x040fe400078e0221 */
[----:B------:R-:W-:Y:S01]  /*1760*/  @!P5 IMAD.IADD R29, R29, 0x1, -R0 ;  /* 0x000000011d1dd824 */ /* 0x000fe200078e0a00 */
[C---:B------:R-:W-:Y:S01]  /*1770*/  ISETP.GT.U32.AND P5, PT, R0.reuse, R30, PT ;  /* 0x0000001e0000720c */ /* 0x040fe20003fa4070 */
[----:B------:R-:W-:Y:S01]  /*1780*/  @!P6 IMAD.MOV R28, RZ, RZ, -R28 ;  /* 0x000000ffff1ce224 */ /* 0x000fe200078e0a1c */
[C---:B------:R-:W-:Y:S01]  /*1790*/  ISETP.GT.U32.AND P6, PT, R0.reuse, R32, PT ;  /* 0x000000200000720c */ /* 0x040fe20003fc4070 */
[----:B------:R-:W-:Y:S01]  /*17a0*/  @!P0 IMAD.MOV R25, RZ, RZ, -R25 ;  /* 0x000000ffff198224 */ /* 0x000fe200078e0a19 */
[----:B------:R-:W-:Y:S01]  /*17b0*/  ISETP.GT.U32.AND P0, PT, R0, R29, PT ;  /* 0x0000001d0000720c */ /* 0x000fe20003f04070 */
[----:B------:R-:W-:-:S02]  /*17c0*/  @!P4 IMAD.IADD R31, R31, 0x1, -R0 ;  /* 0x000000011f1fc824 */ /* 0x000fc400078e0a00 */
[C---:B------:R-:W-:Y:S01]  /*17d0*/  IMAD R33, R0.reuse, R35, R34 ;  /* 0x0000002300217224 */ /* 0x040fe200078e0222 */
[----:B------:R-:W-:Y:S01]  /*17e0*/  LOP3.LUT R34, R5, 0x58, RZ, 0xfc, !PT ;  /* 0x0000005805227812 */ /* 0x000fe200078efcff */
[----:B------:R-:W-:Y:S01]  /*17f0*/  @!P2 IMAD.MOV R27, RZ, RZ, -R27 ;  /* 0x000000ffff1ba224 */ /* 0x000fe200078e0a1b */
[----:B------:R-:W-:Y:S02]  /*1800*/  ISETP.GT.U32.AND P4, PT, R0, R31, PT ;  /* 0x0000001f0000720c */ /* 0x000fe40003f84070 */
[----:B------:R-:W-:Y:S01]  /*1810*/  IABS R35, R34 ;  /* 0x0000002200237213 */ /* 0x000fe20000000000 */
[--C-:B------:R-:W-:Y:S01]  /*1820*/  @!P5 IMAD.IADD R30, R30, 0x1, -R0.reuse ;  /* 0x000000011e1ed824 */ /* 0x100fe200078e0a00 */
[----:B------:R-:W-:Y:S01]  /*1830*/  ISETP.GE.AND P2, PT, R36, RZ, PT ;  /* 0x000000ff2400720c */ /* 0x000fe20003f46270 */
[--C-:B------:R-:W-:Y:S01]  /*1840*/  @!P6 IMAD.IADD R32, R32, 0x1, -R0.reuse ;  /* 0x000000012020e824 */ /* 0x100fe200078e0a00 */
[----:B------:R-:W-:Y:S01]  /*1850*/  IABS R36, R40 ;  /* 0x0000002800247213 */ /* 0x000fe20000000000 */
[----:B------:R-:W-:Y:S01]  /*1860*/  @!P0 IMAD.IADD R29, R29, 0x1, -R0 ;  /* 0x000000011d1d8824 */ /* 0x000fe200078e0a00 */
[C---:B------:R-:W-:Y:S01]  /*1870*/  ISETP.GT.U32.AND P5, PT, R0.reuse, R30, PT ;  /* 0x0000001e0000720c */ /* 0x040fe20003fa4070 */
[----:B------:R-:W-:Y:S01]  /*1880*/  IMAD.HI.U32 R9, R3, R35, RZ ;  /* 0x0000002303097227 */ /* 0x000fe200078e00ff */
[----:B------:R-:W-:-:S02]  /*1890*/  ISETP.GT.U32.AND P6, PT, R0, R32, PT ;  /* 0x000000200000720c */ /* 0x000fc40003fc4070 */
[----:B------:R-:W-:Y:S01]  /*18a0*/  ISETP.GE.AND P0, PT, R38, RZ, PT ;  /* 0x000000ff2600720c */ /* 0x000fe20003f06270 */
[----:B------:R-:W-:Y:S01]  /*18b0*/  @!P3 IMAD.MOV R29, RZ, RZ, -R29 ;  /* 0x000000ffff1db224 */ /* 0x000fe200078e0a1d */
[----:B------:R-:W-:Y:S01]  /*18c0*/  ISETP.GT.U32.AND P3, PT, R0, R33, PT ;  /* 0x000000210000720c */ /* 0x000fe20003f64070 */
[----:B------:R-:W-:Y:S01]  /*18d0*/  @!P4 IMAD.IADD R31, R31, 0x1, -R0 ;  /* 0x000000011f1fc824 */ /* 0x000fe200078e0a00 */
[----:B------:R-:W-:Y:S01]  /*18e0*/  ISETP.GE.AND P4, PT, R34, RZ, PT ;  /* 0x000000ff2200720c */ /* 0x000fe20003f86270 */
[----:B------:R-:W-:Y:S01]  /*18f0*/  IMAD.HI.U32 R34, R3, R36, RZ ;  /* 0x0000002403227227 */ /* 0x000fe200078e00ff */
[----:B------:R-:W-:-:S03]  /*1900*/  IABS R38, R42 ;  /* 0x0000002a00267213 */ /* 0x000fc60000000000 */
[----:B------:R-:W-:Y:S02]  /*1910*/  IMAD.MOV R9, RZ, RZ, -R9 ;  /* 0x000000ffff097224 */ /* 0x000fe400078e0a09 */
[----:B------:R-:W-:Y:S02]  /*1920*/  IMAD.MOV R37, RZ, RZ, -R34 ;  /* 0x000000ffff257224 */ /* 0x000fe400078e0a22 */
[----:B------:R-:W-:Y:S02]  /*1930*/  IMAD R34, R0, R9, R35 ;  /* 0x0000000900227224 */ /* 0x000fe400078e0223 */
[--C-:B------:R-:W-:Y:S02]  /*1940*/  @!P6 IMAD.IADD R32, R32, 0x1, -R0.reuse ;  /* 0x000000012020e824 */ /* 0x100fe400078e0a00 */
[--C-:B------:R-:W-:Y:S01]  /*1950*/  @!P5 IMAD.IADD R30, R30, 0x1, -R0.reuse ;  /* 0x000000011e1ed824 */ /* 0x100fe200078e0a00 */
[C---:B------:R-:W-:Y:S01]  /*1960*/  ISETP.GT.U32.AND P6, PT, R0.reuse, R34, PT ;  /* 0x000000220000720c */ /* 0x040fe20003fc4070 */
[----:B------:R-:W-:Y:S01]  /*1970*/  @!P3 IMAD.IADD R33, R33, 0x1, -R0 ;  /* 0x000000012121b824 */ /* 0x000fe200078e0a00 */
[----:B------:R-:W-:Y:S01]  /*1980*/  ISETP.GE.AND P5, PT, R39, RZ, PT ;  /* 0x000000ff2700720c */ /* 0x000fe20003fa6270 */
[----:B------:R-:W-:Y:S01]  /*1990*/  @!P2 IMAD.MOV R30, RZ, RZ, -R30 ;  /* 0x000000ffff1ea224 */ /* 0x000fe200078e0a1e */
[----:B------:R-:W-:Y:S01]  /*19a0*/  IABS R39, R43 ;  /* 0x0000002b00277213 */ /* 0x000fe20000000000 */
[----:B------:R-:W-:Y:S01]  /*19b0*/  IMAD.HI.U32 R9, R3, R38, RZ ;  /* 0x0000002603097227 */ /* 0x000fe200078e00ff */
[----:B------:R-:W-:-:S02]  /*19c0*/  ISETP.GT.U32.AND P2, PT, R0, R33, PT ;  /* 0x000000210000720c */ /* 0x000fc40003f44070 */
[----:B------:R-:W-:Y:S01]  /*19d0*/  ISETP.GE.AND P3, PT, R40, RZ, PT ;  /* 0x000000ff2800720c */ /* 0x000fe20003f66270 */
[----:B------:R-:W-:Y:S01]  /*19e0*/  IMAD.MOV R9, RZ, RZ, -R9 ;  /* 0x000000ffff097224 */ /* 0x000fe200078e0a09 */
[----:B------:R-:W-:Y:S01]  /*19f0*/  IABS R40, R44 ;  /* 0x0000002c00287213 */ /* 0x000fe20000000000 */
[----:B------:R-:W-:Y:S02]  /*1a00*/  IMAD R35, R0, R37, R36 ;  /* 0x0000002500237224 */ /* 0x000fe400078e0224 */
[----:B------:R-:W-:Y:S02]  /*1a10*/  @!P6 IMAD.IADD R34, R34, 0x1, -R0 ;  /* 0x000000012222e824 */ /* 0x000fe400078e0a00 */
[----:B------:R-:W-:Y:S02]  /*1a20*/  @!P1 IMAD.MOV R31, RZ, RZ, -R31 ;  /* 0x000000ffff1f9224 */ /* 0x000fe400078e0a1f */
[C---:B------:R-:W-:Y:S01]  /*1a30*/  IMAD R36, R0.reuse, R9, R38 ;  /* 0x0000000900247224 */ /* 0x040fe200078e0226 */
[----:B------:R-:W-:Y:S01]  /*1a40*/  ISETP.GT.U32.AND P1, PT, R0, R34, PT ;  /* 0x000000220000720c */ /* 0x000fe20003f24070 */
[----:B------:R-:W-:Y:S01]  /*1a50*/  IMAD.HI.U32 R9, R3, R39, RZ ;  /* 0x0000002703097227 */ /* 0x000fe200078e00ff */
[----:B------:R-:W-:-:S02]  /*1a60*/  IABS R38, R45 ;  /* 0x0000002d00267213 */ /* 0x000fc40000000000 */
[C---:B------:R-:W-:Y:S01]  /*1a70*/  ISETP.GT.U32.AND P6, PT, R0.reuse, R36, PT ;  /* 0x000000240000720c */ /* 0x040fe20003fc4070 */
[----:B------:R-:W-:Y:S01]  /*1a80*/  @!P2 IMAD.IADD R33, R33, 0x1, -R0 ;  /* 0x000000012121a824 */ /* 0x000fe200078e0a00 */
[----:B------:R-:W-:Y:S01]  /*1a90*/  ISETP.GT.U32.AND P2, PT, R0, R35, PT ;  /* 0x000000230000720c */ /* 0x000fe20003f44070 */
[----:B------:R-:W-:-:S04]  /*1aa0*/  IMAD.HI.U32 R37, R3, R40, RZ ;  /* 0x0000002803257227 */ /* 0x000fc800078e00ff */
[----:B------:R-:W-:Y:S02]  /*1ab0*/  IMAD.MOV R9, RZ, RZ, -R9 ;  /* 0x000000ffff097224 */ /* 0x000fe400078e0a09 */
[----:B------:R-:W-:Y:S02]  /*1ac0*/  IMAD.MOV R41, RZ, RZ, -R37 ;  /* 0x000000ffff297224 */ /* 0x000fe400078e0a25 */
[C---:B------:R-:W-:Y:S01]  /*1ad0*/  IMAD R37, R0.reuse, R9, R39 ;  /* 0x0000000900257224 */ /* 0x040fe200078e0227 */
[----:B------:R-:W-:Y:S01]  /*1ae0*/  IABS R9, R46 ;  /* 0x0000002e00097213 */ /* 0x000fe20000000000 */
[----:B------:R-:W-:Y:S02]  /*1af0*/  IMAD.MOV.U32 R39, RZ, RZ, R38 ;  /* 0x000000ffff277224 */ /* 0x000fe400078e0026 */
[----:B------:R-:W-:Y:S02]  /*1b00*/  IMAD R38, R0, R41, R40 ;  /* 0x0000002900267224 */ /* 0x000fe400078e0228 */
[--C-:B------:R-:W-:Y:S01]  /*1b10*/  @!P1 IMAD.IADD R34, R34, 0x1, -R0.reuse ;  /* 0x0000000122229824 */ /* 0x100fe200078e0a00 */
[----:B------:R-:W-:Y:S01]  /*1b20*/  ISETP.GT.U32.AND P1, PT, R0, R37, PT ;  /* 0x000000250000720c */ /* 0x000fe20003f24070 */
[----:B------:R-:W-:Y:S01]  /*1b30*/  @!P2 IMAD.IADD R35, R35, 0x1, -R0 ;  /* 0x000000012323a824 */ /* 0x000fe200078e0a00 */
[----:B------:R-:W-:Y:S01]  /*1b40*/  ISETP.GE.AND P2, PT, R42, RZ, PT ;  /* 0x000000ff2a00720c */ /* 0x000fe20003f46270 */
[----:B------:R-:W-:Y:S01]  /*1b50*/  @!P5 IMAD.MOV R33, RZ, RZ, -R33 ;  /* 0x000000ffff21d224 */ /* 0x000fe200078e0a21 */
[C---:B------:R-:W-:Y:S01]  /*1b60*/  ISETP.GT.U32.AND P5, PT, R0.reuse, R38, PT ;  /* 0x000000260000720c */ /* 0x040fe20003fa4070 */
[----:B------:R-:W-:Y:S01]  /*1b70*/  @!P0 IMAD.MOV R32, RZ, RZ, -R32 ;  /* 0x000000ffff208224 */ /* 0x000fe200078e0a20 */
[----:B------:R-:W-:Y:S01]  /*1b80*/  ISETP.GT.U32.AND P0, PT, R0, R35, PT ;  /* 0x000000230000720c */ /* 0x000fe20003f04070 */
[----:B------:R-:W-:-:S02]  /*1b90*/  IMAD.MOV.U32 R40, RZ, RZ, R9 ;  /* 0x000000ffff287224 */ /* 0x000fc400078e0009 */
[----:B------:R-:W-:-:S04]  /*1ba0*/  IMAD.HI.U32 R9, R3, R39, RZ ;  /* 0x0000002703097227 */ /* 0x000fc800078e00ff */
[----:B------:R-:W-:Y:S02]  /*1bb0*/  IMAD.MOV R9, RZ, RZ, -R9 ;  /* 0x000000ffff097224 */ /* 0x000fe400078e0a09 */
[--C-:B------:R-:W-:Y:S01]  /*1bc0*/  @!P1 IMAD.IADD R37, R37, 0x1, -R0.reuse ;  /* 0x0000000125259824 */ /* 0x100fe200078e0a00 */
[----:B------:R-:W-:Y:S01]  /*1bd0*/  ISETP.GE.AND P1, PT, R45, RZ, PT ;  /* 0x000000ff2d00720c */ /* 0x000fe20003f26270 */
[----:B------:R-:W-:Y:S02]  /*1be0*/  IMAD R39, R0, R9, R39 ;  /* 0x0000000900277224 */ /* 0x000fe400078e0227 */
[----:B------:R-:W-:Y:S01]  /*1bf0*/  @!P5 IMAD.IADD R38, R38, 0x1, -R0 ;  /* 0x000000012626d824 */ /* 0x000fe200078e0a00 */
[----:B------:R-:W-:Y:S01]  /*1c00*/  ISETP.GT.U32.AND P5, PT, R0, R37, PT ;  /* 0x000000250000720c */ /* 0x000fe20003fa4070 */
[----:B------:R-:W-:-:S04]  /*1c10*/  IMAD.HI.U32 R9, R3, R40, RZ ;  /* 0x0000002803097227 */ /* 0x000fc800078e00ff */
[--C-:B------:R-:W-:Y:S01]  /*1c20*/  @!P0 IMAD.IADD R35, R35, 0x1, -R0.reuse ;  /* 0x0000000123238824 */ /* 0x100fe200078e0a00 */
[----:B------:R-:W-:Y:S01]  /*1c30*/  ISETP.GT.U32.AND P0, PT, R0, R39, PT ;  /* 0x000000270000720c */ /* 0x000fe20003f04070 */
[----:B------:R-:W-:Y:S02]  /*1c40*/  @!P6 IMAD.IADD R36, R36, 0x1, -R0 ;  /* 0x000000012424e824 */ /* 0x000fe400078e0a00 */
[----:B------:R-:W-:Y:S02]  /*1c50*/  IMAD.MOV R9, RZ, RZ, -R9 ;  /* 0x000000ffff097224 */ /* 0x000fe400078e0a09 */
[----:B------:R-:W-:Y:S01]  /*1c60*/  @!P3 IMAD.MOV R35, RZ, RZ, -R35 ;  /* 0x000000ffff23b224 */ /* 0x000fe200078e0a23 */
[C---:B------:R-:W-:Y:S01]  /*1c70*/  ISETP.GT.U32.AND P6, PT, R0.reuse, R36, PT ;  /* 0x000000240000720c */ /* 0x040fe20003fc4070 */
[C---:B------:R-:W-:Y:S01]  /*1c80*/  IMAD R40, R0.reuse, R9, R40 ;  /* 0x0000000900287224 */ /* 0x040fe200078e0228 */
[C---:B------:R-:W-:Y:S01]  /*1c90*/  ISETP.GT.U32.AND P3, PT, R0.reuse, R38, PT ;  /* 0x000000260000720c */ /* 0x040fe20003f64070 */
[----:B------:R-:W-:Y:S01]  /*1ca0*/  @!P5 IMAD.IADD R37, R37, 0x1, -R0 ;  /* 0x000000012525d824 */ /* 0x000fe200078e0a00 */
[----:B------:R-:W-:Y:S01]  /*1cb0*/  LOP3.LUT R9, R5, 0x74, RZ, 0xfc, !PT ;  /* 0x0000007405097812 */ /* 0x000fe200078efcff */
[----:B------:R-:W-:Y:S01]  /*1cc0*/  @!P4 IMAD.MOV R34, RZ, RZ, -R34 ;  /* 0x000000ffff22c224 */ /* 0x000fe200078e0a22 */
[----:B------:R-:W-:Y:S01]  /*1cd0*/  ISETP.GT.U32.AND P5, PT, R0, R40, PT ;  /* 0x000000280000720c */ /* 0x000fe20003fa4070 */
[----:B------:R-:W-:Y:S01]  /*1ce0*/  @!P0 IMAD.IADD R39, R39, 0x1, -R0 ;  /* 0x0000000127278824 */ /* 0x000fe200078e0a00 */
[----:B------:R-:W-:-:S02]  /*1cf0*/  IABS R42, R9 ;  /* 0x00000009002a7213 */ /* 0x000fc40000000000 */
[----:B------:R-:W-:Y:S02]  /*1d00*/  ISETP.GE.AND P4, PT, R43, RZ, PT ;  /* 0x000000ff2b00720c */ /* 0x000fe40003f86270 */
[----:B------:R-:W-:Y:S01]  /*1d10*/  ISETP.GT.U32.AND P0, PT, R0, R39, PT ;  /* 0x000000270000720c */ /* 0x000fe20003f04070 */
[--C-:B------:R-:W-:Y:S01]  /*1d20*/  @!P6 IMAD.IADD R36, R36, 0x1, -R0.reuse ;  /* 0x000000012424e824 */ /* 0x100fe200078e0a00 */
[----:B------:R-:W-:Y:S01]  /*1d30*/  ISETP.GE.AND P6, PT, R44, RZ, PT ;  /* 0x000000ff2c00720c */ /* 0x000fe20003fc6270 */
[----:B------:R-:W-:Y:S01]  /*1d40*/  @!P3 IMAD.IADD R38, R38, 0x1, -R0 ;  /* 0x000000012626b824 */ /* 0x000fe200078e0a00 */
[----:B------:R-:W-:Y:S01]  /*1d50*/  LOP3.LUT R44, R5, 0x78, RZ, 0xfc, !PT ;  /* 0x00000078052c7812 */ /* 0x000fe200078efcff */
[----:B------:R-:W-:Y:S01]  /*1d60*/  @!P2 IMAD.MOV R36, RZ, RZ, -R36 ;  /* 0x000000ffff24a224 */ /* 0x000fe200078e0a24 */
[----:B------:R-:W-:Y:S01]  /*1d70*/  ISETP.GE.AND P3, PT, R9, RZ, PT ;  /* 0x000000ff0900720c */ /* 0x000fe20003f66270 */
[----:B------:R-:W-:Y:S01]  /*1d80*/  @!P5 IMAD.IADD R40, R40, 0x1, -R0 ;  /* 0x000000012828d824 */ /* 0x000fe200078e0a00 */
[----:B------:R-:W-:Y:S01]  /*1d90*/  IABS R43, R44 ;  /* 0x0000002c002b7213 */ /* 0x000fe20000000000 */
[----:B------:R-:W-:Y:S01]  /*1da0*/  IMAD.HI.U32 R9, R3, R42, RZ ;  /* 0x0000002a03097227 */ /* 0x000fe200078e00ff */
[----:B------:R-:W-:-:S02]  /*1db0*/  ISETP.GE.AND P2, PT, R46, RZ, PT ;  /* 0x000000ff2e00720c */ /* 0x000fc40003f46270 */
[----:B------:R-:W-:Y:S01]  /*1dc0*/  ISETP.GT.U32.AND P5, PT, R0, R40, PT ;  /* 0x000000280000720c */ /* 0x000fe20003fa4070 */
[----:B------:R-:W-:Y:S01]  /*1dd0*/  IMAD.HI.U32 R41, R3, R43, RZ ;  /* 0x0000002b03297227 */ /* 0x000fe200078e00ff */
[----:B------:R-:W-:-:S03]  /*1de0*/  LOP3.LUT R46, R5, 0x7c, RZ, 0xfc, !PT ;  /* 0x0000007c052e7812 */ /* 0x000fc600078efcff */
[----:B------:R-:W-:Y:S01]  /*1df0*/  IMAD.MOV R9, RZ, RZ, -R9 ;  /* 0x000000ffff097224 */ /* 0x000fe200078e0a09 */
[----:B------:R-:W-:Y:S01]  /*1e00*/  IABS R45, R46 ;  /* 0x0000002e002d7213 */ /* 0x000fe20000000000 */
[----:B------:R-:W-:Y:S01]  /*1e10*/  @!P0 IMAD.IADD R39, R39, 0x1, -R0 ;  /* 0x0000000127278824 */ /* 0x000fe200078e0a00 */
[----:B------:R-:W-:Y:S01]  /*1e20*/  ISETP.GE.AND P0, PT, R44, RZ, PT ;  /* 0x000000ff2c00720c */ /* 0x000fe20003f06270 */
[----:B------:R-:W-:Y:S02]  /*1e30*/  IMAD.MOV R44, RZ, RZ, -R41 ;  /* 0x000000ffff2c7224 */ /* 0x000fe400078e0a29 */
[C---:B------:R-:W-:Y:S02]  /*1e40*/  IMAD R41, R0.reuse, R9, R42 ;  /* 0x0000000900297224 */ /* 0x040fe400078e022a */
[C---:B------:R-:W-:Y:S01]  /*1e50*/  IMAD R43, R0.reuse, R44, R43 ;  /* 0x0000002c002b7224 */ /* 0x040fe200078e022b */
[----:B------:R-:W-:Y:S01]  /*1e60*/  LOP3.LUT R44, R5, 0x80, RZ, 0xfc, !PT ;  /* 0x00000080052c7812 */ /* 0x000fe200078efcff */
[----:B------:R-:W-:Y:S01]  /*1e70*/  @!P6 IMAD.MOV R38, RZ, RZ, -R38 ;  /* 0x000000ffff26e224 */ /* 0x000fe200078e0a26 */
[----:B------:R-:W-:Y:S01]  /*1e80*/  ISETP.GT.U32.AND P6, PT, R0, R41, PT ;  /* 0x000000290000720c */ /* 0x000fe20003fc4070 */
[----:B------:R-:W-:Y:S01]  /*1e90*/  @!P5 IMAD.IADD R40, R40, 0x1, -R0 ;  /* 0x000000012828d824 */ /* 0x000fe200078e0a00 */
[----:B------:R-:W-:Y:S01]  /*1ea0*/  ISETP.GT.U32.AND P5, PT, R0, R43, PT ;  /* 0x0000002b0000720c */ /* 0x000fe20003fa4070 */
[----:B------:R-:W-:-:S02]  /*1eb0*/  IMAD.MOV.U32 R42, RZ, RZ, R45 ;  /* 0x000000ffff2a7224 */ /* 0x000fc400078e002d */
[----:B------:R-:W-:Y:S01]  /*1ec0*/  @!P1 IMAD.MOV R39, RZ, RZ, -R39 ;  /* 0x000000ffff279224 */ /* 0x000fe200078e0a27 */
[----:B------:R-:W-:Y:S01]  /*1ed0*/  ISETP.GE.AND P1, PT, R44, RZ, PT ;  /* 0x000000ff2c00720c */ /* 0x000fe20003f26270 */
[----:B------:R-:W-:Y:S01]  /*1ee0*/  IMAD.HI.U32 R9, R3, R42, RZ ;  /* 0x0000002a03097227 */ /* 0x000fe200078e00ff */
[----:B------:R-:W-:-:S03]  /*1ef0*/  IABS R44, R44 ;  /* 0x0000002c002c7213 */ /* 0x000fc60000000000 */
[----:B------:R-:W-:Y:S02]  /*1f00*/  IMAD.MOV R9, RZ, RZ, -R9 ;  /* 0x000000ffff097224 */ /* 0x000fe400078e0a09 */
[----:B------:R-:W-:Y:S02]  /*1f10*/  @!P6 IMAD.IADD R41, R41, 0x1, -R0 ;  /* 0x000000012929e824 */ /* 0x000fe400078e0a00 */
[----:B------:R-:W-:Y:S01]  /*1f20*/  @!P4 IMAD.MOV R37, RZ, RZ, -R37 ;  /* 0x000000ffff25c224 */ /* 0x000fe200078e0a25 */
[----:B------:R-:W-:Y:S01]  /*1f30*/  ISETP.GE.AND P4, PT, R46, RZ, PT ;  /* 0x000000ff2e00720c */ /* 0x000fe20003f86270 */
[----:B------:R-:W-:Y:S01]  /*1f40*/  IMAD R42, R0, R9, R42 ;  /* 0x00000009002a7224 */ /* 0x000fe200078e022a */
[----:B------:R-:W-:Y:S01]  /*1f50*/  IABS R46, R50 ;  /* 0x00000032002e7213 */ /* 0x000fe20000000000 */
[----:B------:R-:W-:-:S03]  /*1f60*/  IMAD.HI.U32 R9, R3, R44, RZ ;  /* 0x0000002c03097227 */ /* 0x000fc600078e00ff */
[C---:B------:R-:W-:Y:S01]  /*1f70*/  ISETP.GT.U32.AND P6, PT, R0.reuse, R42, PT ;  /* 0x0000002a0000720c */ /* 0x040fe20003fc4070 */
[----:B------:R-:W-:Y:S01]  /*1f80*/  @!P5 IMAD.IADD R43, R43, 0x1, -R0 ;  /* 0x000000012b2bd824 */ /* 0x000fe200078e0a00 */
[----:B------:R-:W-:Y:S01]  /*1f90*/  ISETP.GT.U32.AND P5, PT, R0, R41, PT ;  /* 0x000000290000720c */ /* 0x000fe20003fa4070 */
[----:B------:R-:W-:Y:S02]  /*1fa0*/  IMAD.MOV R45, RZ, RZ, -R9 ;  /* 0x000000ffff2d7224 */ /* 0x000fe400078e0a09 */
[----:B------:R-:W-:-:S04]  /*1fb0*/  IMAD.HI.U32 R9, R3, R46, RZ ;  /* 0x0000002e03097227 */ /* 0x000fc800078e00ff */
[----:B------:R-:W-:Y:S02]  /*1fc0*/  IMAD R44, R0, R45, R44 ;  /* 0x0000002d002c7224 */ /* 0x000fe400078e022c */
[----:B------:R-:W-:-:S04]  /*1fd0*/  IMAD.HI.U32 R45, R3, R47, RZ ;  /* 0x0000002f032d7227 */ /* 0x000fc800078e00ff */
[----:B------:R-:W-:Y:S02]  /*1fe0*/  IMAD.MOV R9, RZ, RZ, -R9 ;  /* 0x000000ffff097224 */ /* 0x000fe400078e0a09 */
[----:B------:R-:W-:Y:S02]  /*1ff0*/  IMAD.MOV R48, RZ, RZ, -R45 ;  /* 0x000000ffff307224 */ /* 0x000fe400078e0a2d */
[----:B------:R-:W-:Y:S01]  /*2000*/  @!P5 IMAD.IADD R41, R41, 0x1, -R0 ;  /* 0x000000012929d824 */ /* 0x000fe200078e0a00 */
[C---:B------:R-:W-:Y:S01]  /*2010*/  ISETP.GT.U32.AND P5, PT, R0.reuse, R44, PT ;  /* 0x0000002c0000720c */ /* 0x040fe20003fa4070 */
[C---:B------:R-:W-:Y:S02]  /*2020*/  IMAD R45, R0.reuse, R9, R46 ;  /* 0x00000009002d7224 */ /* 0x040fe400078e022e */
[----:B------:R-:W-:Y:S01]  /*2030*/  @!P2 IMAD.MOV R40, RZ, RZ, -R40 ;  /* 0x000000ffff28a224 */ /* 0x000fe200078e0a28 */
[C---:B------:R-:W-:Y:S01]  /*2040*/  ISETP.GT.U32.AND P2, PT, R0.reuse, R43, PT ;  /* 0x0000002b0000720c */ /* 0x040fe20003f44070 */
[----:B------:R-:W-:Y:S01]  /*2050*/  @!P3 IMAD.MOV R41, RZ, RZ, -R41 ;  /* 0x000000ffff29b224 */ /* 0x000fe200078e0a29 */
[----:B------:R-:W-:Y:S01]  /*2060*/  ISETP.GT.U32.AND P3, PT, R0, R45, PT ;  /* 0x0000002d0000720c */ /* 0x000fe20003f64070 */
[----:B------:R-:W-:-:S02]  /*2070*/  @!P6 IMAD.IADD R42, R42, 0x1, -R0 ;  /* 0x000000012a2ae824 */ /* 0x000fc400078e0a00 */
[----:B------:R-:W-:-:S03]  /*2080*/  IMAD.HI.U32 R9, R3, R49, RZ ;  /* 0x0000003103097227 */ /* 0x000fc600078e00ff */
[C---:B------:R-:W-:Y:S01]  /*2090*/  ISETP.GT.U32.AND P6, PT, R0.reuse, R42, PT ;  /* 0x0000002a0000720c */ /* 0x040fe20003fc4070 */
[C---:B------:R-:W-:Y:S01]  /*20a0*/  IMAD R46, R0.reuse, R48, R47 ;  /* 0x00000030002e7224 */ /* 0x040fe200078e022f */
[----:B------:R-:W-:Y:S01]  /*20b0*/  IABS R48, R53 ;  /* 0x0000003500307213 */ /* 0x000fe20000000000 */
[----:B------:R-:W-:Y:S02]  /*20c0*/  IMAD.MOV R9, RZ, RZ, -R9 ;  /* 0x000000ffff097224 */ /* 0x000fe400078e0a09 */
[--C-:B------:R-:W-:Y:S01]  /*20d0*/  @!P2 IMAD.IADD R43, R43, 0x1, -R0.reuse ;  /* 0x000000012b2ba824 */ /* 0x100fe200078e0a00 */
[C---:B------:R-:W-:Y:S01]  /*20e0*/  ISETP.GT.U32.AND P2, PT, R0.reuse, R46, PT ;  /* 0x0000002e0000720c */ /* 0x040fe20003f44070 */
[----:B------:R-:W-:Y:S02]  /*20f0*/  @!P3 IMAD.IADD R45, R45, 0x1, -R0 ;  /* 0x000000012d2db824 */ /* 0x000fe400078e0a00 */
[----:B------:R-:W-:Y:S02]  /*2100*/  @!P0 IMAD.MOV R43, RZ, RZ, -R43 ;  /* 0x000000ffff2b8224 */ /* 0x000fe400078e0a2b */
[C---:B------:R-:W-:Y:S01]  /*2110*/  IMAD R47, R0.reuse, R9, R49 ;  /* 0x00000009002f7224 */ /* 0x040fe200078e0231 */
[----:B------:R-:W-:Y:S01]  /*2120*/  ISETP.GT.U32.AND P0, PT, R0, R45, PT ;  /* 0x0000002d0000720c */ /* 0x000fe20003f04070 */
[----:B------:R-:W-:Y:S01]  /*2130*/  IMAD.HI.U32 R9, R3, R48, RZ ;  /* 0x0000003003097227 */ /* 0x000fe200078e00ff */
[----:B------:R-:W-:-:S03]  /*2140*/  IABS R49, R54 ;  /* 0x0000003600317213 */ /* 0x000fc60000000000 */
[----:B------:R-:W-:Y:S02]  /*2150*/  IMAD.MOV R9, RZ, RZ, -R9 ;  /* 0x000000ffff097224 */ /* 0x000fe400078e0a09 */
[----:B------:R-:W-:Y:S01]  /*2160*/  @!P6 IMAD.IADD R42, R42, 0x1, -R0 ;  /* 0x000000012a2ae824 */ /* 0x000fe200078e0a00 */
[----:B------:R-:W-:Y:S01]  /*2170*/  ISETP.GE.AND P6, PT, R50, RZ, PT ;  /* 0x000000ff3200720c */ /* 0x000fe20003fc6270 */
[----:B------:R-:W-:Y:S02]  /*2180*/  IMAD R48, R0, R9, R48 ;  /* 0x0000000900307224 */ /* 0x000fe400078e0230 */
[----:B------:R-:W-:-:S04]  /*2190*/  IMAD.HI.U32 R9, R3, R49, RZ ;  /* 0x0000003103097227 */ /* 0x000fc800078e00ff */
[--C-:B------:R-:W-:Y:S01]  /*21a0*/  @!P0 IMAD.IADD R45, R45, 0x1, -R0.reuse ;  /* 0x000000012d2d8824 */ /* 0x100fe200078e0a00 */
[----:B------:R-:W-:Y:S01]  /*21b0*/  ISETP.GT.U32.AND P0, PT, R0, R48, PT ;  /* 0x000000300000720c */ /* 0x000fe20003f04070 */
[--C-:B------:R-:W-:Y:S01]  /*21c0*/  @!P5 IMAD.IADD R44, R44, 0x1, -R0.reuse ;  /* 0x000000012c2cd824 */ /* 0x100fe200078e0a00 */
[----:B------:R-:W-:Y:S01]  /*21d0*/  ISETP.GE.AND P5, PT, R51, RZ, PT ;  /* 0x000000ff3300720c */ /* 0x000fe20003fa6270 */
[----:B------:R-:W-:Y:S01]  /*21e0*/  IMAD.MOV R50, RZ, RZ, -R9 ;  /* 0x000000ffff327224 */ /* 0x000fe200078e0a09 */
[----:B------:R-:W-:Y:S01]  /*21f0*/  IABS R51, R55 ;  /* 0x0000003700337213 */ /* 0x000fe20000000000 */
[----:B------:R-:W-:Y:S01]  /*2200*/  @!P2 IMAD.IADD R46, R46, 0x1, -R0 ;  /* 0x000000012e2ea824 */ /* 0x000fe200078e0a00 */
[C---:B------:R-:W-:Y:S01]  /*2210*/  ISETP.GT.U32.AND P3, PT, R0.reuse, R44, PT ;  /* 0x0000002c0000720c */ /* 0x040fe20003f64070 */
[----:B------:R-:W-:Y:S01]  /*2220*/  @!P4 IMAD.MOV R42, RZ, RZ, -R42 ;  /* 0x000000ffff2ac224 */ /* 0x000fe200078e0a2a */
[C---:B------:R-:W-:Y:S01]  /*2230*/  ISETP.GT.U32.AND P4, PT, R0.reuse, R47, PT ;  /* 0x0000002f0000720c */ /* 0x040fe20003f84070 */
[C---:B------:R-:W-:Y:S01]  /*2240*/  IMAD R49, R0.reuse, R50, R49 ;  /* 0x0000003200317224 */ /* 0x040fe200078e0231 */
[----:B------:R-:W-:Y:S01]  /*2250*/  ISETP.GT.U32.AND P2, PT, R0, R46, PT ;  /* 0x0000002e0000720c */ /* 0x000fe20003f44070 */
[----:B------:R-:W-:-:S02]  /*2260*/  @!P6 IMAD.MOV R45, RZ, RZ, -R45 ;  /* 0x000000ffff2de224 */ /* 0x000fc400078e0a2d */
[----:B------:R-:W-:Y:S01]  /*2270*/  @!P0 IMAD.IADD R48, R48, 0x1, -R0 ;  /* 0x0000000130308824 */ /* 0x000fe200078e0a00 */
[----:B------:R-:W-:Y:S01]  /*2280*/  ISETP.GT.U32.AND P6, PT, R0, R49, PT ;  /* 0x000000310000720c */ /* 0x000fe20003fc4070 */
[----:B------:R-:W-:-:S03]  /*2290*/  IMAD.HI.U32 R9, R3, R51, RZ ;  /* 0x0000003303097227 */ /* 0x000fc600078e00ff */
[----:B------:R-:W-:Y:S01]  /*22a0*/  ISETP.GT.U32.AND P0, PT, R0, R48, PT ;  /* 0x000000300000720c */ /* 0x000fe20003f04070 */
[--C-:B------:R-:W-:Y:S01]  /*22b0*/  @!P3 IMAD.IADD R44, R44, 0x1, -R0.reuse ;  /* 0x000000012c2cb824 */ /* 0x100fe200078e0a00 */
[----:B------:R-:W-:Y:S01]  /*22c0*/  ISETP.GE.AND P3, PT, R52, RZ, PT ;  /* 0x000000ff3400720c */ /* 0x000fe20003f66270 */
[--C-:B------:R-:W-:Y:S01]  /*22d0*/  @!P4 IMAD.IADD R47, R47, 0x1, -R0.reuse ;  /* 0x000000012f2fc824 */ /* 0x100fe200078e0a00 */
[----:B------:R-:W-:Y:S01]  /*22e0*/  ISETP.GE.AND P4, PT, R54, RZ, PT ;  /* 0x000000ff3600720c */ /* 0x000fe20003f86270 */
[----:B------:R-:W-:Y:S01]  /*22f0*/  @!P2 IMAD.IADD R46, R46, 0x1, -R0 ;  /* 0x000000012e2ea824 */ /* 0x000fe200078e0a00 */
[----:B------:R-:W-:Y:S01]  /*2300*/  ISETP.GE.AND P2, PT, R53, RZ, PT ;  /* 0x000000ff3500720c */ /* 0x000fe20003f46270 */
[----:B------:R-:W-:Y:S01]  /*2310*/  @!P1 IMAD.MOV R44, RZ, RZ, -R44 ;  /* 0x000000ffff2c9224 */ /* 0x000fe200078e0a2c */
[----:B------:R-:W-:Y:S01]  /*2320*/  ISETP.GT.U32.AND P1, PT, R0, R47, PT ;  /* 0x0000002f0000720c */ /* 0x000fe20003f24070 */
[----:B------:R-:W-:Y:S01]  /*2330*/  IMAD.MOV R9, RZ, RZ, -R9 ;  /* 0x000000ffff097224 */ /* 0x000fe200078e0a09 */
[----:B------:R-:W-:Y:S01]  /*2340*/  LOP3.LUT R53, R5, 0x9c, RZ, 0xfc, !PT ;  /* 0x0000009c05357812 */ /* 0x000fe200078efcff */
[----:B------:R-:W-:-:S02]  /*2350*/  @!P6 IMAD.IADD R49, R49, 0x1, -R0 ;  /* 0x000000013131e824 */ /* 0x000fc400078e0a00 */
[----:B------:R-:W-:Y:S01]  /*2360*/  IMAD R50, R0, R9, R51 ;  /* 0x0000000900327224 */ /* 0x000fe200078e0233 */
[----:B------:R-:W-:Y:S01]  /*2370*/  IABS R52, R53 ;  /* 0x0000003500347213 */ /* 0x000fe20000000000 */
[----:B------:R-:W-:Y:S01]  /*2380*/  @!P0 IMAD.IADD R48, R48, 0x1, -R0 ;  /* 0x0000000130308824 */ /* 0x000fe200078e0a00 */
[C---:B------:R-:W-:Y:S01]  /*2390*/  ISETP.GT.U32.AND P6, PT, R0.reuse, R49, PT ;  /* 0x000000310000720c */ /* 0x040fe20003fc4070 */
[----:B------:R-:W-:Y:S01]  /*23a0*/  @!P5 IMAD.MOV R46, RZ, RZ, -R46 ;  /* 0x000000ffff2ed224 */ /* 0x000fe200078e0a2e */
[C---:B------:R-:W-:Y:S01]  /*23b0*/  ISETP.GT.U32.AND P0, PT, R0.reuse, R50, PT ;  /* 0x000000320000720c */ /* 0x040fe20003f04070 */
[----:B------:R-:W-:Y:S01]  /*23c0*/  IMAD.HI.U32 R9, R3, R52, RZ ;  /* 0x0000003403097227 */ /* 0x000fe200078e00ff */
[----:B------:R-:W-:Y:S02]  /*23d0*/  LOP3.LUT R51, R5, 0xa0, RZ, 0xfc, !PT ;  /* 0x000000a005337812 */ /* 0x000fe400078efcff */
[----:B------:R-:W-:Y:S01]  /*23e0*/  ISETP.GE.AND P5, PT, R55, RZ, PT ;  /* 0x000000ff3700720c */ /* 0x000fe20003fa6270 */
[----:B------:R-:W-:Y:S01]  /*23f0*/  @!P1 IMAD.IADD R47, R47, 0x1, -R0 ;  /* 0x000000012f2f9824 */ /* 0x000fe200078e0a00 */
[----:B------:R-:W-:Y:S01]  /*2400*/  ISETP.GE.AND P1, PT, R53, RZ, PT ;  /* 0x000000ff3500720c */ /* 0x000fe20003f26270 */
[----:B------:R-:W-:Y:S01]  /*2410*/  IMAD.MOV R9, RZ, RZ, -R9 ;  /* 0x000000ffff097224 */ /* 0x000fe200078e0a09 */
[----:B------:R-:W-:Y:S01]  /*2420*/  LOP3.LUT R53, R5, 0xa4, RZ, 0xfc, !PT ;  /* 0x000000a405357812 */ /* 0x000fe200078efcff */
[----:B------:R-:W-:Y:S01]  /*2430*/  @!P3 IMAD.MOV R47, RZ, RZ, -R47 ;  /* 0x000000ffff2fb224 */ /* 0x000fe200078e0a2f */
[----:B------:R-:W-:Y:S01]  /*2440*/  ISETP.GE.AND P3, PT, R51, RZ, PT ;  /* 0x000000ff3300720c */ /* 0x000fe20003f66270 */
[----:B------:R-:W-:Y:S01]  /*2450*/  IMAD R9, R0, R9, R52 ;  /* 0x0000000900097224 */ /* 0x000fe200078e0234 */
[----:B------:R-:W-:Y:S01]  /*2460*/  IABS R51, R51 ;  /* 0x0000003300337213 */ /* 0x000fe20000000000 */
[----:B------:R-:W-:Y:S01]  /*2470*/  @!P6 IMAD.IADD R49, R49, 0x1, -R0 ;  /* 0x000000013131e824 */ /* 0x000fe200078e0a00 */
[----:B------:R-:W-:Y:S01]  /*2480*/  IABS R54, R53 ;  /* 0x0000003500367213 */ /* 0x000fe20000000000 */
[----:B------:R-:W-:Y:S01]  /*2490*/  @!P2 IMAD.MOV R48, RZ, RZ, -R48 ;  /* 0x000000ffff30a224 */ /* 0x000fe200078e0a30 */
[----:B------:R-:W-:Y:S01]  /*24a0*/  ISETP.GE.AND P2, PT, R53, RZ, PT ;  /* 0x000000ff3500720c */ /* 0x000fe20003f46270 */
[----:B------:R-:W-:Y:S01]  /*24b0*/  @!P0 IMAD.IADD R50, R50, 0x1, -R0 ;  /* 0x0000000132328824 */ /* 0x000fe200078e0a00 */
[----:B------:R-:W-:Y:S01]  /*24c0*/  LOP3.LUT R55, R5, 0xa8, RZ, 0xfc, !PT ;  /* 0x000000a805377812 */ /* 0x000fe200078efcff */
[----:B------:R-:W-:Y:S01]  /*24d0*/  @!P4 IMAD.MOV R49, RZ, RZ, -R49 ;  /* 0x000000ffff31c224 */ /* 0x000fe200078e0a31 */
[C---:B------:R-:W-:Y:S01]  /*24e0*/  ISETP.GT.U32.AND P4, PT, R0.reuse, R9, PT ;  /* 0x000000090000720c */ /* 0x040fe20003f84070 */
[----:B------:R-:W-:Y:S01]  /*24f0*/  IMAD.MOV.U32 R53, RZ, RZ, R51 ;  /* 0x000000ffff357224 */ /* 0x000fe200078e0033 */
[----:B------:R-:W-:Y:S01]  /*2500*/  ISETP.GT.U32.AND P0, PT, R0, R50, PT ;  /* 0x000000320000720c */ /* 0x000fe20003f04070 */
[----:B------:R-:W-:Y:S01]  /*2510*/  IMAD.HI.U32 R52, R3, R54, RZ ;  /* 0x0000003603347227 */ /* 0x000fe200078e00ff */
[----:B------:R-:W-:-:S02]  /*2520*/  ISETP.GE.AND P6, PT, R55, RZ, PT ;  /* 0x000000ff3700720c */ /* 0x000fc40003fc6270 */
[----:B------:R-:W-:Y:S01]  /*2530*/  IABS R56, R55 ;  /* 0x0000003700387213 */ /* 0x000fe20000000000 */
[----:B------:R-:W-:-:S04]  /*2540*/  IMAD.HI.U32 R51, R3, R53, RZ ;  /* 0x0000003503337227 */ /* 0x000fc800078e00ff */
[----:B------:R-:W-:Y:S02]  /*2550*/  IMAD.MOV R51, RZ, RZ, -R51 ;  /* 0x000000ffff337224 */ /* 0x000fe400078e0a33 */
[----:B------:R-:W-:Y:S02]  /*2560*/  IMAD.MOV R55, RZ, RZ, -R52 ;  /* 0x000000ffff377224 */ /* 0x000fe400078e0a34 */
[C---:B------:R-:W-:Y:S02]  /*2570*/  IMAD R51, R0.reuse, R51, R53 ;  /* 0x0000003300337224 */ /* 0x040fe400078e0235 */
[----:B------:R-:W-:Y:S02]  /*2580*/  @!P4 IMAD.IADD R9, R9, 0x1, -R0 ;  /* 0x000000010909c824 */ /* 0x000fe400078e0a00 */
[----:B------:R-:W-:Y:S02]  /*2590*/  IMAD R53, R0, R55, R54 ;  /* 0x0000003700357224 */ /* 0x000fe400078e0236 */
[----:B------:R-:W-:Y:S01]  /*25a0*/  @!P0 IMAD.IADD R50, R50, 0x1, -R0 ;  /* 0x0000000132328824 */ /* 0x000fe200078e0a00 */
[C---:B------:R-:W-:Y:S01]  /*25b0*/  ISETP.GT.U32.AND P0, PT, R0.reuse, R51, PT ;  /* 0x000000330000720c */ /* 0x040fe20003f04070 */
[----:B------:R-:W-:Y:S01]  /*25c0*/  IMAD.HI.U32 R52, R3, R56, RZ ;  /* 0x0000003803347227 */ /* 0x000fe200078e00ff */
[----:B------:R-:W-:-:S03]  /*25d0*/  ISETP.GT.U32.AND P4, PT, R0, R9, PT ;  /* 0x000000090000720c */ /* 0x000fc60003f84070 */
[----:B------:R-:W-:Y:S01]  /*25e0*/  @!P5 IMAD.MOV R50, RZ, RZ, -R50 ;  /* 0x000000ffff32d224 */ /* 0x000fe200078e0a32 */
[----:B------:R-:W-:Y:S01]  /*25f0*/  ISETP.GT.U32.AND P5, PT, R0, R53, PT ;  /* 0x000000350000720c */ /* 0x000fe20003fa4070 */
[----:B------:R-:W-:Y:S02]  /*2600*/  IMAD.MOV R55, RZ, RZ, -R52 ;  /* 0x000000ffff377224 */ /* 0x000fe400078e0a34 */
[----:B------:R-:W-:-:S04]  /*2610*/  IMAD.HI.U32 R52, R3, R57, RZ ;  /* 0x0000003903347227 */ /* 0x000fc800078e00ff */
[C---:B------:R-:W-:Y:S02]  /*2620*/  IMAD R55, R0.reuse, R55, R56 ;  /* 0x0000003700377224 */ /* 0x040fe400078e0238 */
[--C-:B------:R-:W-:Y:S02]  /*2630*/  @!P0 IMAD.IADD R51, R51, 0x1, -R0.reuse ;  /* 0x0000000133338824 */ /* 0x100fe400078e0a00 */
[--C-:B------:R-:W-:Y:S01]  /*2640*/  @!P4 IMAD.IADD R9, R9, 0x1, -R0.reuse ;  /* 0x000000010909c824 */ /* 0x100fe200078e0a00 */
[C---:B------:R-:W-:Y:S01]  /*2650*/  ISETP.GT.U32.AND P4, PT, R0.reuse, R55, PT ;  /* 0x000000370000720c */ /* 0x040fe20003f84070 */
[----:B------:R-:W-:Y:S01]  /*2660*/  @!P5 IMAD.IADD R53, R53, 0x1, -R0 ;  /* 0x000000013535d824 */ /* 0x000fe200078e0a00 */
[C---:B------:R-:W-:Y:S01]  /*2670*/  ISETP.GT.U32.AND P0, PT, R0.reuse, R51, PT ;  /* 0x000000330000720c */ /* 0x040fe20003f04070 */
[----:B------:R-:W-:Y:S02]  /*2680*/  IMAD.MOV R54, RZ, RZ, -R52 ;  /* 0x000000ffff367224 */ /* 0x000fe400078e0a34 */
[----:B------:R-:W-:Y:S01]  /*2690*/  IMAD.HI.U32 R52, R3, R59, RZ ;  /* 0x0000003b03347227 */ /* 0x000fe200078e00ff */
[----:B------:R-:W-:-:S03]  /*26a0*/  ISETP.GT.U32.AND P5, PT, R0, R53, PT ;  /* 0x000000350000720c */ /* 0x000fc60003fa4070 */
[----:B------:R-:W-:Y:S02]  /*26b0*/  IMAD.MOV R52, RZ, RZ, -R52 ;  /* 0x000000ffff347224 */ /* 0x000fe400078e0a34 */
[C---:B------:R-:W-:Y:S02]  /*26c0*/  IMAD R57, R0.reuse, R54, R57 ;  /* 0x0000003600397224 */ /* 0x040fe400078e0239 */
[C---:B------:R-:W-:Y:S02]  /*26d0*/  IMAD R59, R0.reuse, R52, R59 ;  /* 0x00000034003b7224 */ /* 0x040fe400078e023b */
[----:B------:R-:W-:Y:S02]  /*26e0*/  IMAD.MOV.U32 R52, RZ, RZ, R9 ;  /* 0x000000ffff347224 */ /* 0x000fe400078e0009 */
[--C-:B------:R-:W-:Y:S01]  /*26f0*/  @!P4 IMAD.IADD R55, R55, 0x1, -R0.reuse ;  /* 0x000000013737c824 */ /* 0x100fe200078e0a00 */
[----:B------:R-:W-:Y:S01]  /*2700*/  ISETP.GE.AND P4, PT, R61, RZ, PT ;  /* 0x000000ff3d00720c */ /* 0x000fe20003f86270 */
[----:B------:R-:W-:Y:S01]  /*2710*/  @!P0 IMAD.IADD R51, R51, 0x1, -R0 ;  /* 0x0000000133338824 */ /* 0x000fe200078e0a00 */
[C---:B------:R-:W-:Y:S01]  /*2720*/  ISETP.GT.U32.AND P0, PT, R0.reuse, R57, PT ;  /* 0x000000390000720c */ /* 0x040fe20003f04070 */
[----:B------:R-:W-:Y:S01]  /*2730*/  @!P1 IMAD.MOV R52, RZ, RZ, -R52 ;  /* 0x000000ffff349224 */ /* 0x000fe200078e0a34 */
[C---:B------:R-:W-:Y:S01]  /*2740*/  ISETP.GT.U32.AND P1, PT, R0.reuse, R55, PT ;  /* 0x000000370000720c */ /* 0x040fe20003f24070 */
[----:B------:R-:W-:Y:S01]  /*2750*/  @!P5 IMAD.IADD R53, R53, 0x1, -R0 ;  /* 0x000000013535d824 */ /* 0x000fe200078e0a00 */
[----:B------:R-:W-:Y:S01]  /*2760*/  ISETP.GT.U32.AND P5, PT, R0, R59, PT ;  /* 0x0000003b0000720c */ /* 0x000fe20003fa4070 */
[----:B------:R-:W-:-:S04]  /*2770*/  IMAD.HI.U32 R56, R3, R60, RZ ;  /* 0x0000003c03387227 */ /* 0x000fc800078e00ff */
[----:B------:R-:W-:-:S04]  /*2780*/  IMAD.HI.U32 R54, R3, R58, RZ ;  /* 0x0000003a03367227 */ /* 0x000fc800078e00ff */
[----:B------:R-:W-:Y:S02]  /*2790*/  IMAD.MOV R61, RZ, RZ, -R56 ;  /* 0x000000ffff3d7224 */ /* 0x000fe400078e0a38 */
[----:B------:R-:W-:Y:S02]  /*27a0*/  IMAD.MOV R9, RZ, RZ, -R54 ;  /* 0x000000ffff097224 */ /* 0x000fe400078e0a36 */
[----:B------:R-:W-:Y:S02]  /*27b0*/  IMAD.MOV.U32 R54, RZ, RZ, R51 ;  /* 0x000000ffff367224 */ /* 0x000fe400078e0033 */
[----:B------:R-:W-:Y:S01]  /*27c0*/  @!P0 IMAD.IADD R57, R57, 0x1, -R0 ;  /* 0x0000000139398824 */ /* 0x000fe200078e0a00 */
[----:B------:R-:W-:Y:S01]  /*27d0*/  ISETP.GE.AND P0, PT, R62, RZ, PT ;  /* 0x000000ff3e00720c */ /* 0x000fe20003f06270 */
[----:B------:R-:W-:Y:S01]  /*27e0*/  IMAD R51, R0, R61, R60 ;  /* 0x0000003d00337224 */ /* 0x000fe200078e023c */
[----:B------:R-:W-:Y:S01]  /*27f0*/  LOP3.LUT R60, R5, 0xbc, RZ, 0xfc, !PT ;  /* 0x000000bc053c7812 */ /* 0x000fe200078efcff */
[----:B------:R-:W-:-:S02]  /*2800*/  @!P1 IMAD.IADD R55, R55, 0x1, -R0 ;  /* 0x0000000137379824 */ /* 0x000fc400078e0a00 */
[----:B------:R-:W-:Y:S01]  /*2810*/  @!P5 IMAD.IADD R59, R59, 0x1, -R0 ;  /* 0x000000013b3bd824 */ /* 0x000fe200078e0a00 */
[C---:B------:R-:W-:Y:S01]  /*2820*/  ISETP.GT.U32.AND P5, PT, R0.reuse, R57, PT ;  /* 0x000000390000720c */ /* 0x040fe20003fa4070 */
[----:B------:R-:W-:Y:S01]  /*2830*/  @!P6 IMAD.MOV R55, RZ, RZ, -R55 ;  /* 0x000000ffff37e224 */ /* 0x000fe200078e0a37 */
[C---:B------:R-:W-:Y:S01]  /*2840*/  ISETP.GT.U32.AND P6, PT, R0.reuse, R51, PT ;  /* 0x000000330000720c */ /* 0x040fe20003fc4070 */
[----:B------:R-:W-:Y:S01]  /*2850*/  IMAD R9, R0, R9, R58 ;  /* 0x0000000900097224 */ /* 0x000fe200078e023a */
[----:B------:R-:W-:Y:S01]  /*2860*/  IABS R61, R60 ;  /* 0x0000003c003d7213 */ /* 0x000fe20000000000 */
[----:B------:R-:W-:Y:S01]  /*2870*/  @!P2 IMAD.MOV R53, RZ, RZ, -R53 ;  /* 0x000000ffff35a224 */ /* 0x000fe200078e0a35 */
[----:B------:R-:W-:Y:S01]  /*2880*/  LOP3.LUT R58, R5, 0xc0, RZ, 0xfc, !PT ;  /* 0x000000c0053a7812 */ /* 0x000fe200078efcff */
[----:B------:R-:W-:Y:S01]  /*2890*/  @!P3 IMAD.MOV R54, RZ, RZ, -R54 ;  /* 0x000000ffff36b224 */ /* 0x000fe200078e0a36 */
[----:B------:R-:W-:Y:S01]  /*28a0*/  ISETP.GE.AND P2, PT, R63, RZ, PT ;  /* 0x000000ff3f00720c */ /* 0x000fe20003f46270 */
[----:B------:R-:W-:Y:S01]  /*28b0*/  IMAD.HI.U32 R56, R3, R61, RZ ;  /* 0x0000003d03387227 */ /* 0x000fe200078e00ff */
[----:B------:R-:W-:-:S02]  /*28c0*/  IABS R63, R58 ;  /* 0x0000003a003f7213 */ /* 0x000fc40000000000 */
[C---:B------:R-:W-:Y:S01]  /*28d0*/  ISETP.GT.U32.AND P1, PT, R0.reuse, R9, PT ;  /* 0x000000090000720c */ /* 0x040fe20003f24070 */
[--C-:B------:R-:W-:Y:S01]  /*28e0*/  @!P5 IMAD.IADD R57, R57, 0x1, -R0.reuse ;  /* 0x000000013939d824 */ /* 0x100fe200078e0a00 */
[----:B------:R-:W-:Y:S01]  /*28f0*/  ISETP.GT.U32.AND P3, PT, R0, R59, PT ;  /* 0x0000003b0000720c */ /* 0x000fe20003f64070 */
[----:B------:R-:W-:Y:S01]  /*2900*/  @!P6 IMAD.IADD R51, R51, 0x1, -R0 ;  /* 0x000000013333e824 */ /* 0x000fe200078e0a00 */
[----:B------:R-:W-:Y:S01]  /*2910*/  ISETP.GE.AND P5, PT, R64, RZ, PT ;  /* 0x000000ff4000720c */ /* 0x000fe20003fa6270 */
[----:B------:R-:W-:Y:S01]  /*2920*/  IMAD.MOV R56, RZ, RZ, -R56 ;  /* 0x000000ffff387224 */ /* 0x000fe200078e0a38 */
[----:B------:R-:W-:Y:S01]  /*2930*/  LOP3.LUT R64, R5, 0xc8, RZ, 0xfc, !PT ;  /* 0x000000c805407812 */ /* 0x000fe200078efcff */
[----:B------:R-:W-:Y:S01]  /*2940*/  @!P4 IMAD.MOV R57, RZ, RZ, -R57 ;  /* 0x000000ffff39c224 */ /* 0x000fe200078e0a39 */
[C---:B------:R-:W-:Y:S01]  /*2950*/  ISETP.GT.U32.AND P4, PT, R0.reuse, R51, PT ;  /* 0x000000330000720c */ /* 0x040fe20003f84070 */
[----:B------:R-:W-:Y:S01]  /*2960*/  IMAD R61, R0, R56, R61 ;  /* 0x00000038003d7224 */ /* 0x000fe200078e023d */
[----:B------:R-:W-:Y:S01]  /*2970*/  IABS R65, R64 ;  /* 0x0000004000417213 */ /* 0x000fe20000000000 */
[----:B------:R-:W-:-:S04]  /*2980*/  IMAD.HI.U32 R56, R3, R63, RZ ;  /* 0x0000003f03387227 */ /* 0x000fc800078e00ff */
[----:B------:R-:W-:Y:S02]  /*2990*/  IMAD.MOV R56, RZ, RZ, -R56 ;  /* 0x000000ffff387224 */ /* 0x000fe400078e0a38 */
[--C-:B------:R-:W-:Y:S01]  /*29a0*/  @!P1 IMAD.IADD R9, R9, 0x1, -R0.reuse ;  /* 0x0000000109099824 */ /* 0x100fe200078e0a00 */
[----:B------:R-:W-:Y:S01]  /*29b0*/  ISETP.GE.AND P1, PT, R58, RZ, PT ;  /* 0x000000ff3a00720c */ /* 0x000fe20003f26270 */
[C---:B------:R-:W-:Y:S01]  /*29c0*/  IMAD R63, R0.reuse, R56, R63 ;  /* 0x00000038003f7224 */ /* 0x040fe200078e023f */
[----:B------:R-:W-:Y:S01]  /*29d0*/  LOP3.LUT R58, R5, 0xc4, RZ, 0xfc, !PT ;  /* 0x000000c4053a7812 */ /* 0x000fe200078efcff */
[--C-:B------:R-:W-:Y:S01]  /*29e0*/  @!P4 IMAD.IADD R51, R51, 0x1, -R0.reuse ;  /* 0x000000013333c824 */ /* 0x100fe200078e0a00 */
[C---:B------:R-:W-:Y:S01]  /*29f0*/  ISETP.GT.U32.AND P6, PT, R0.reuse, R9, PT ;  /* 0x000000090000720c */ /* 0x040fe20003fc4070 */
[----:B------:R-:W-:Y:S01]  /*2a00*/  @!P3 IMAD.IADD R59, R59, 0x1, -R0 ;  /* 0x000000013b3bb824 */ /* 0x000fe200078e0a00 */
[----:B------:R-:W-:Y:S02]  /*2a10*/  ISETP.GT.U32.AND P4, PT, R0, R63, PT ;  /* 0x0000003f0000720c */ /* 0x000fe40003f84070 */
[----:B------:R-:W-:Y:S01]  /*2a20*/  IABS R62, R58 ;  /* 0x0000003a003e7213 */ /* 0x000fe20000000000 */
[----:B------:R-:W-:Y:S01]  /*2a30*/  @!P0 IMAD.MOV R59, RZ, RZ, -R59 ;  /* 0x000000ffff3b8224 */ /* 0x000fe200078e0a3b */
[----:B------:R-:W-:Y:S01]  /*2a40*/  ISETP.GE.AND P3, PT, R60, RZ, PT ;  /* 0x000000ff3c00720c */ /* 0x000fe20003f66270 */
[----:B------:R-:W-:Y:S01]  /*2a50*/  IMAD.HI.U32 R60, R3, R65, RZ ;  /* 0x00000041033c7227 */ /* 0x000fe200078e00ff */
[----:B------:R-:W-:-:S03]  /*2a60*/  ISETP.GT.U32.AND P0, PT, R0, R61, PT ;  /* 0x0000003d0000720c */ /* 0x000fc60003f04070 */
[----:B------:R-:W-:Y:S02]  /*2a70*/  IMAD.MOV R60, RZ, RZ, -R60 ;  /* 0x000000ffff3c7224 */ /* 0x000fe400078e0a3c */
[--C-:B------:R-:W-:Y:S01]  /*2a80*/  @!P6 IMAD.IADD R9, R9, 0x1, -R0.reuse ;  /* 0x000000010909e824 */ /* 0x100fe200078e0a00 */
[----:B------:R-:W-:Y:S01]  /*2a90*/  ISETP.GE.AND P6, PT, R58, RZ, PT ;  /* 0x000000ff3a00720c */ /* 0x000fe20003fc6270 */
[----:B------:R-:W-:Y:S02]  /*2aa0*/  @!P4 IMAD.IADD R63, R63, 0x1, -R0 ;  /* 0x000000013f3fc824 */ /* 0x000fe400078e0a00 */
[----:B------:R-:W-:-:S03]  /*2ab0*/  IMAD.HI.U32 R58, R3, R62, RZ ;  /* 0x0000003e033a7227 */ /* 0x000fc600078e00ff */
[C---:B------:R-:W-:Y:S01]  /*2ac0*/  ISETP.GT.U32.AND P4, PT, R0.reuse, R63, PT ;  /* 0x0000003f0000720c */ /* 0x040fe20003f84070 */
[----:B------:R-:W-:Y:S02]  /*2ad0*/  IMAD.MOV.U32 R56, RZ, RZ, R9 ;  /* 0x000000ffff387224 */ /* 0x000fe400078e0009 */
[----:B------:R-:W-:Y:S02]  /*2ae0*/  IMAD.MOV R9, RZ, RZ, -R58 ;  /* 0x000000ffff097224 */ /* 0x000fe400078e0a3a */
[C---:B------:R-:W-:Y:S01]  /*2af0*/  IMAD R65, R0.reuse, R60, R65 ;  /* 0x0000003c00417224 */ /* 0x040fe200078e0241 */
[C---:B------:R-:W-:Y:S01]  /*2b00*/  LOP3.LUT R60, R5.reuse, 0xcc, RZ, 0xfc, !PT ;  /* 0x000000cc053c7812 */ /* 0x040fe200078efcff */
[C---:B------:R-:W-:Y:S01]  /*2b10*/  IMAD R9, R0.reuse, R9, R62 ;  /* 0x0000000900097224 */ /* 0x040fe200078e023e */
[----:B------:R-:W-:Y:S01]  /*2b20*/  LOP3.LUT R62, R5, 0xd0, RZ, 0xfc, !PT ;  /* 0x000000d0053e7812 */ /* 0x000fe200078efcff */
[----:B------:R-:W-:Y:S01]  /*2b30*/  IMAD.MOV.U32 R58, RZ, RZ, R51 ;  /* 0x000000ffff3a7224 */ /* 0x000fe200078e0033 */
[----:B------:R-:W-:Y:S01]  /*2b40*/  IABS R66, R60 ;  /* 0x0000003c00427213 */ /* 0x000fe20000000000 */
[--C-:B------:R-:W-:Y:S01]  /*2b50*/  @!P0 IMAD.IADD R61, R61, 0x1, -R0.reuse ;  /* 0x000000013d3d8824 */ /* 0x100fe200078e0a00 */
[----:B------:R-:W-:Y:S01]  /*2b60*/  IABS R67, R62 ;  /* 0x0000003e00437213 */ /* 0x000fe20000000000 */
[----:B------:R-:W-:Y:S01]  /*2b70*/  @!P4 IMAD.IADD R63, R63, 0x1, -R0 ;  /* 0x000000013f3fc824 */ /* 0x000fe200078e0a00 */
[----:B------:R-:W-:Y:S01]  /*2b80*/  ISETP.GT.U32.AND P4, PT, R0, R9, PT ;  /* 0x000000090000720c */ /* 0x000fe20003f84070 */
[----:B------:R-:W-:Y:S01]  /*2b90*/  IMAD.HI.U32 R51, R3, R66, RZ ;  /* 0x0000004203337227 */ /* 0x000fe200078e00ff */
[----:B------:R-:W-:-:S03]  /*2ba0*/  ISETP.GE.AND P0, PT, R64, RZ, PT ;  /* 0x000000ff4000720c */ /* 0x000fc60003f06270 */
[----:B------:R-:W-:Y:S02]  /*2bb0*/  IMAD.MOV R51, RZ, RZ, -R51 ;  /* 0x000000ffff337224 */ /* 0x000fe400078e0a33 */
[----:B------:R-:W-:Y:S01]  /*2bc0*/  @!P2 IMAD.MOV R56, RZ, RZ, -R56 ;  /* 0x000000ffff38a224 */ /* 0x000fe200078e0a38 */
[C---:B------:R-:W-:Y:S01]  /*2bd0*/  ISETP.GT.U32.AND P2, PT, R0.reuse, R61, PT ;  /* 0x0000003d0000720c */ /* 0x040fe20003f44070 */
[----:B------:R-:W-:Y:S02]  /*2be0*/  IMAD R51, R0, R51, R66 ;  /* 0x0000003300337224 */ /* 0x000fe400078e0242 */
[----:B------:R-:W-:Y:S01]  /*2bf0*/  @!P5 IMAD.MOV R58, RZ, RZ, -R58 ;  /* 0x000000ffff3ad224 */ /* 0x000fe200078e0a3a */
[----:B------:R-:W-:Y:S01]  /*2c00*/  ISETP.GE.AND P5, PT, R60, RZ, PT ;  /* 0x000000ff3c00720c */ /* 0x000fe20003fa6270 */
[----:B------:R-:W-:Y:S02]  /*2c10*/  @!P4 IMAD.IADD R9, R9, 0x1, -R0 ;  /* 0x000000010909c824 */ /* 0x000fe400078e0a00 */
[----:B------:R-:W-:-:S03]  /*2c20*/  IMAD.HI.U32 R60, R3, R67, RZ ;  /* 0x00000043033c7227 */ /* 0x000fc600078e00ff */
[----:B------:R-:W-:Y:S01]  /*2c30*/  ISETP.GT.U32.AND P4, PT, R0, R9, PT ;  /* 0x000000090000720c */ /* 0x000fe20003f84070 */
[----:B------:R-:W-:Y:S02]  /*2c40*/  IMAD.MOV R60, RZ, RZ, -R60 ;  /* 0x000000ffff3c7224 */ /* 0x000fe400078e0a3c */
[----:B------:R-:W-:Y:S01]  /*2c50*/  @!P2 IMAD.IADD R61, R61, 0x1, -R0 ;  /* 0x000000013d3da824 */ /* 0x000fe200078e0a00 */
[----:B------:R-:W-:Y:S01]  /*2c60*/  ISETP.GE.AND P2, PT, R62, RZ, PT ;  /* 0x000000ff3e00720c */ /* 0x000fe20003f46270 */
[----:B------:R-:W-:Y:S02]  /*2c70*/  IMAD R67, R0, R60, R67 ;  /* 0x0000003c00437224 */ /* 0x000fe400078e0243 */
[----:B------:R-:W-:Y:S02]  /*2c80*/  @!P3 IMAD.MOV R61, RZ, RZ, -R61 ;  /* 0x000000ffff3db224 */ /* 0x000fe400078e0a3d */
[----:B------:R-:W-:-:S04]  /*2c90*/  IMAD.HI.U32 R66, R3, R73, RZ ;  /* 0x0000004903427227 */ /* 0x000fc800078e00ff */
[----:B------:R-:W-:Y:S01]  /*2ca0*/  @!P4 IMAD.IADD R9, R9, 0x1, -R0 ;  /* 0x000000010909c824 */ /* 0x000fe200078e0a00 */
[C---:B------:R-:W-:Y:S01]  /*2cb0*/  ISETP.GT.U32.AND P4, PT, R0.reuse, R65, PT ;  /* 0x000000410000720c */ /* 0x040fe20003f84070 */
[----:B------:R-:W-:Y:S01]  /*2cc0*/  @!P1 IMAD.MOV R63, RZ, RZ, -R63 ;  /* 0x000000ffff3f9224 */ /* 0x000fe200078e0a3f */
[----:B------:R-:W-:Y:S01]  /*2cd0*/  ISETP.GT.U32.AND P1, PT, R0, R67, PT ;  /* 0x000000430000720c */ /* 0x000fe20003f24070 */
[----:B------:R-:W-:-:S04]  /*2ce0*/  IMAD.HI.U32 R64, R3, R71, RZ ;  /* 0x0000004703407227 */ /* 0x000fc800078e00ff */
[----:B------:R-:W-:Y:S02]  /*2cf0*/  IMAD.MOV R66, RZ, RZ, -R66 ;  /* 0x000000ffff427224 */ /* 0x000fe400078e0a42 */
[----:B------:R-:W-:-:S04]  /*2d00*/  IMAD.HI.U32 R60, R3, R75, RZ ;  /* 0x0000004b033c7227 */ /* 0x000fc800078e00ff */
[----:B------:R-:W-:Y:S01]  /*2d10*/  @!P4 IMAD.IADD R65, R65, 0x1, -R0 ;  /* 0x000000014141c824 */ /* 0x000fe200078e0a00 */
[----:B------:R-:W-:Y:S01]  /*2d20*/  ISETP.GT.U32.AND P4, PT, R0, R51, PT ;  /* 0x000000330000720c */ /* 0x000fe20003f84070 */
[----:B------:R-:W-:-:S04]  /*2d30*/  IMAD.HI.U32 R62, R3, R69, RZ ;  /* 0x00000045033e7227 */ /* 0x000fc800078e00ff */
[----:B------:R-:W-:Y:S02]  /*2d40*/  IMAD.MOV R64, RZ, RZ, -R64 ;  /* 0x000000ffff407224 */ /* 0x000fe400078e0a40 */
[C---:B------:R-:W-:Y:S02]  /*2d50*/  IMAD R73, R0.reuse, R66, R73 ;  /* 0x0000004200497224 */ /* 0x040fe400078e0249 */
[----:B------:R-:W-:Y:S02]  /*2d60*/  IMAD.MOV R68, RZ, RZ, -R60 ;  /* 0x000000ffff447224 */ /* 0x000fe400078e0a3c */
[----:B------:R-:W-:Y:S02]  /*2d70*/  IMAD.MOV R62, RZ, RZ, -R62 ;  /* 0x000000ffff3e7224 */ /* 0x000fe400078e0a3e */
[----:B------:R-:W-:Y:S01]  /*2d80*/  @!P4 IMAD.IADD R51, R51, 0x1, -R0 ;  /* 0x000000013333c824 */ /* 0x000fe200078e0a00 */
[C---:B------:R-:W-:Y:S01]  /*2d90*/  ISETP.GT.U32.AND P4, PT, R0.reuse, R65, PT ;  /* 0x000000410000720c */ /* 0x040fe20003f84070 */
[----:B------:R-:W-:-:S02]  /*2da0*/  IMAD R71, R0, R64, R71 ;  /* 0x0000004000477224 */ /* 0x000fc400078e0247 */
[C---:B------:R-:W-:Y:S01]  /*2db0*/  IMAD R75, R0.reuse, R68, R75 ;  /* 0x00000044004b7224 */ /* 0x040fe200078e024b */
[C---:B------:R-:W-:Y:S01]  /*2dc0*/  ISETP.GT.U32.AND P3, PT, R0.reuse, R51, PT ;  /* 0x000000330000720c */ /* 0x040fe20003f64070 */
[----:B------:R-:W-:Y:S02]  /*2dd0*/  IMAD R69, R0, R62, R69 ;  /* 0x0000003e00457224 */ /* 0x000fe400078e0245 */
[----:B------:R-:W-:-:S04]  /*2de0*/  IMAD.HI.U32 R62, R3, R77, RZ ;  /* 0x0000004d033e7227 */ /* 0x000fc800078e00ff */
[--C-:B------:R-:W-:Y:S01]  /*2df0*/  @!P1 IMAD.IADD R67, R67, 0x1, -R0.reuse ;  /* 0x0000000143439824 */ /* 0x100fe200078e0a00 */
[C---:B------:R-:W-:Y:S01]  /*2e00*/  ISETP.GT.U32.AND P1, PT, R0.reuse, R75, PT ;  /* 0x0000004b0000720c */ /* 0x040fe20003f24070 */
[----:B------:R-:W-:Y:S01]  /*2e10*/  @!P4 IMAD.IADD R65, R65, 0x1, -R0 ;  /* 0x000000014141c824 */ /* 0x000fe200078e0a00 */
[C---:B------:R-:W-:Y:S01]  /*2e20*/  ISETP.GT.U32.AND P4, PT, R0.reuse, R71, PT ;  /* 0x000000470000720c */ /* 0x040fe20003f84070 */
[----:B------:R-:W-:Y:S02]  /*2e30*/  IMAD.MOV R62, RZ, RZ, -R62 ;  /* 0x000000ffff3e7224 */ /* 0x000fe400078e0a3e */
[----:B------:R-:W-:Y:S01]  /*2e40*/  @!P3 IMAD.IADD R51, R51, 0x1, -R0 ;  /* 0x000000013333b824 */ /* 0x000fe200078e0a00 */
[C---:B------:R-:W-:Y:S01]  /*2e50*/  ISETP.GT.U32.AND P3, PT, R0.reuse, R73, PT ;  /* 0x000000490000720c */ /* 0x040fe20003f64070 */
[----:B------:R-:W-:Y:S02]  /*2e60*/  IMAD.MOV.U32 R228, RZ, RZ, R9 ;  /* 0x000000ffffe47224 */ /* 0x000fe400078e0009 */
[----:B------:R-:W-:Y:S01]  /*2e70*/  IMAD.HI.U32 R60, R3, R83, RZ ;  /* 0x00000053033c7227 */ /* 0x000fe200078e00ff */
[----:B------:R-:W2:Y:S03]  /*2e80*/  LDC.64 R8, c[0x0][0x230] ;  /* 0x00008c00ff087b82 */ /* 0x000ea60000000a00 */
[C---:B------:R-:W-:Y:S01]  /*2e90*/  IMAD R77, R0.reuse, R62, R77 ;  /* 0x0000003e004d7224 */ /* 0x040fe200078e024d */
[----:B------:R-:W-:Y:S01]  /*2ea0*/  LOP3.LUT R62, R5, 0xf4, RZ, 0xfc, !PT ;  /* 0x000000f4053e7812 */ /* 0x000fe200078efcff */
[----:B------:R-:W-:Y:S01]  /*2eb0*/  @!P6 IMAD.MOV R228, RZ, RZ, -R228 ;  /* 0x000000ffffe4e224 */ /* 0x000fe200078e0ae4 */
[----:B------:R-:W-:Y:S01]  /*2ec0*/  ISETP.GT.U32.AND P6, PT, R0, R69, PT ;  /* 0x000000450000720c */ /* 0x000fe20003fc4070 */
[----:B------:R-:W-:Y:S01]  /*2ed0*/  IMAD.MOV R60, RZ, RZ, -R60 ;  /* 0x000000ffff3c7224 */ /* 0x000fe200078e0a3c */
[----:B------:R-:W-:Y:S01]  /*2ee0*/  IABS R85, R62 ;  /* 0x0000003e00557213 */ /* 0x000fe20000000000 */
[----:B------:R-:W-:-:S02]  /*2ef0*/  @!P3 IMAD.IADD R73, R73, 0x1, -R0 ;  /* 0x000000014949b824 */ /* 0x000fc400078e0a00 */
[C---:B------:R-:W-:Y:S01]  /*2f00*/  IMAD R83, R0.reuse, R60, R83 ;  /* 0x0000003c00537224 */ /* 0x040fe200078e0253 */
[----:B------:R-:W-:Y:S01]  /*2f10*/  LOP3.LUT R60, R5, 0xf8, RZ, 0xfc, !PT ;  /* 0x000000f8053c7812 */ /* 0x000fe200078efcff */
[--C-:B------:R-:W-:Y:S01]  /*2f20*/  @!P4 IMAD.IADD R71, R71, 0x1, -R0.reuse ;  /* 0x000000014747c824 */ /* 0x100fe200078e0a00 */
[C---:B------:R-:W-:Y:S01]  /*2f30*/  ISETP.GT.U32.AND P4, PT, R0.reuse, R67, PT ;  /* 0x000000430000720c */ /* 0x040fe20003f84070 */
[----:B------:R-:W-:Y:S01]  /*2f40*/  @!P1 IMAD.IADD R75, R75, 0x1, -R0 ;  /* 0x000000014b4b9824 */ /* 0x000fe200078e0a00 */
[----:B------:R-:W-:Y:S01]  /*2f50*/  ISETP.GT.U32.AND P1, PT, R0, R73, PT ;  /* 0x000000490000720c */ /* 0x000fe20003f24070 */
[----:B------:R-:W-:Y:S01]  /*2f60*/  IMAD.HI.U32 R5, R3, R85, RZ ;  /* 0x0000005503057227 */ /* 0x000fe200078e00ff */
[----:B------:R-:W-:-:S03]  /*2f70*/  IABS R87, R60 ;  /* 0x0000003c00577213 */ /* 0x000fc60000000000 */
[----:B------:R-:W-:Y:S01]  /*2f80*/  @!P0 IMAD.MOV R65, RZ, RZ, -R65 ;  /* 0x000000ffff418224 */ /* 0x000fe200078e0a41 */
[C---:B------:R-:W-:Y:S01]  /*2f90*/  ISETP.GT.U32.AND P0, PT, R0.reuse, R71, PT ;  /* 0x000000470000720c */ /* 0x040fe20003f04070 */
[----:B------:R-:W-:Y:S02]  /*2fa0*/  IMAD.MOV R5, RZ, RZ, -R5 ;  /* 0x000000ffff057224 */ /* 0x000fe400078e0a05 */
[----:B------:R-:W-:Y:S01]  /*2fb0*/  @!P6 IMAD.IADD R69, R69, 0x1, -R0 ;  /* 0x000000014545e824 */ /* 0x000fe200078e0a00 */
[C---:B------:R-:W-:Y:S01]  /*2fc0*/  ISETP.GT.U32.AND P6, PT, R0.reuse, R77, PT ;  /* 0x0000004d0000720c */ /* 0x040fe20003fc4070 */
[C---:B------:R-:W-:Y:S01]  /*2fd0*/  IMAD R85, R0.reuse, R5, R85 ;  /* 0x0000000500557224 */ /* 0x040fe200078e0255 */
[----:B------:R-:W-:Y:S01]  /*2fe0*/  IABS R5, R88 ;  /* 0x0000005800057213 */ /* 0x000fe20000000000 */
[----:B------:R-:W-:Y:S01]  /*2ff0*/  IMAD.HI.U32 R64, R3, R79, RZ ;  /* 0x0000004f03407227 */ /* 0x000fe200078e00ff */
[----:B------:R-:W-:-:S03]  /*3000*/  ISETP.GT.U32.AND P3, PT, R0, R69, PT ;  /* 0x000000450000720c */ /* 0x000fc60003f64070 */
[----:B------:R-:W-:Y:S01]  /*3010*/  @!P1 IMAD.IADD R73, R73, 0x1, -R0 ;  /* 0x0000000149499824 */ /* 0x000fe200078e0a00 */
[----:B------:R-:W-:Y:S01]  /*3020*/  ISETP.GT.U32.AND P1, PT, R0, R85, PT ;  /* 0x000000550000720c */ /* 0x000fe20003f24070 */
[----:B------:R-:W-:Y:S02]  /*3030*/  IMAD.MOV R64, RZ, RZ, -R64 ;  /* 0x000000ffff407224 */ /* 0x000fe400078e0a40 */
[----:B------:R-:W-:-:S04]  /*3040*/  IMAD.HI.U32 R6, R6, R5, RZ ;  /* 0x0000000506067227 */ /* 0x000fc800078e00ff */
[----:B------:R-:W-:Y:S01]  /*3050*/  @!P0 IMAD.IADD R71, R71, 0x1, -R0 ;  /* 0x0000000147478824 */ /* 0x000fe200078e0a00 */
[----:B------:R-:W-:Y:S01]  /*3060*/  ISETP.GT.U32.AND P0, PT, R0, R83, PT ;  /* 0x000000530000720c */ /* 0x000fe20003f04070 */
[----:B------:R-:W-:-:S04]  /*3070*/  IMAD.HI.U32 R66, R3, R81, RZ ;  /* 0x0000005103427227 */ /* 0x000fc800078e00ff */
[C---:B------:R-:W-:Y:S02]  /*3080*/  IMAD R79, R0.reuse, R64, R79 ;  /* 0x00000040004f7224 */ /* 0x040fe400078e024f */
[----:B------:R-:W-:Y:S01]  /*3090*/  IMAD.MOV.U32 R226, RZ, RZ, R51 ;  /* 0x000000ffffe27224 */ /* 0x000fe200078e0033 */
[----:B------:R-:W-:Y:S01]  /*30a0*/  LOP3.LUT R51, RZ, R89, RZ, 0x33, !PT ;  /* 0x00000059ff337212 */ /* 0x000fe200078e33ff */
[----:B------:R-:W-:Y:S01]  /*30b0*/  @!P6 IMAD.IADD R77, R77, 0x1, -R0 ;  /* 0x000000014d4de824 */ /* 0x000fe200078e0a00 */
[----:B------:R-:W-:Y:S01]  /*30c0*/  ISETP.GT.U32.AND P6, PT, R0, R75, PT ;  /* 0x0000004b0000720c */ /* 0x000fe20003fc4070 */
[----:B------:R-:W-:Y:S02]  /*30d0*/  IMAD.MOV R6, RZ, RZ, -R6 ;  /* 0x000000ffff067224 */ /* 0x000fe400078e0a06 */
[----:B------:R-:W-:-:S04]  /*30e0*/  IMAD.HI.U32 R3, R3, R87, RZ ;  /* 0x0000005703037227 */ /* 0x000fc800078e00ff */
[----:B------:R-:W-:Y:S02]  /*30f0*/  IMAD.MOV R66, RZ, RZ, -R66 ;  /* 0x000000ffff427224 */ /* 0x000fe400078e0a42 */
[----:B------:R-:W-:Y:S01]  /*3100*/  @!P5 IMAD.MOV R226, RZ, RZ, -R226 ;  /* 0x000000ffffe2d224 */ /* 0x000fe200078e0ae2 */
[C---:B------:R-:W-:Y:S01]  /*3110*/  ISETP.GT.U32.AND P5, PT, R0.reuse, R77, PT ;  /* 0x0000004d0000720c */ /* 0x040fe20003fa4070 */
[--C-:B------:R-:W-:Y:S01]  /*3120*/  @!P4 IMAD.IADD R67, R67, 0x1, -R0.reuse ;  /* 0x000000014343c824 */ /* 0x100fe200078e0a00 */
[----:B------:R-:W-:Y:S01]  /*3130*/  ISETP.GT.U32.AND P4, PT, R0, R79, PT ;  /* 0x0000004f0000720c */ /* 0x000fe20003f84070 */
[----:B------:R-:W-:Y:S02]  /*3140*/  IMAD R5, R2, R6, R5 ;  /* 0x0000000602057224 */ /* 0x000fe400078e0205 */
[----:B------:R-:W-:Y:S02]  /*3150*/  IMAD.MOV R3, RZ, RZ, -R3 ;  /* 0x000000ffff037224 */ /* 0x000fe400078e0a03 */
[----:B------:R-:W-:Y:S01]  /*3160*/  IMAD R81, R0, R66, R81 ;  /* 0x0000004200517224 */ /* 0x000fe200078e0251 */
[----:B------:R-:W-:Y:S01]  /*3170*/  LOP3.LUT R66, R15, 0x1f, RZ, 0xc0, !PT ;  /* 0x0000001f0f427812 */ /* 0x000fe200078ec0ff */
[----:B------:R-:W-:Y:S01]  /*3180*/  @!P1 IMAD.IADD R85, R85, 0x1, -R0 ;  /* 0x0000000155559824 */ /* 0x000fe200078e0a00 */
[----:B------:R-:W-:Y:S01]  /*3190*/  ISETP.GT.U32.AND P1, PT, R2, R5, PT ;  /* 0x000000050200720c */ /* 0x000fe20003f24070 */
[----:B------:R-:W-:-:S02]  /*31a0*/  IMAD R87, R0, R3, R87 ;  /* 0x0000000300577224 */ /* 0x000fc400078e0257 */
[--C-:B------:R-:W-:Y:S01]  /*31b0*/  @!P3 IMAD.IADD R69, R69, 0x1, -R0.reuse ;  /* 0x000000014545b824 */ /* 0x100fe200078e0a00 */
[----:B------:R-:W-:Y:S01]  /*31c0*/  ISETP.GT.U32.AND P3, PT, R0, R81, PT ;  /* 0x000000510000720c */ /* 0x000fe20003f64070 */
[--C-:B------:R-:W-:Y:S01]  /*31d0*/  @!P0 IMAD.IADD R83, R83, 0x1, -R0.reuse ;  /* 0x0000000153538824 */ /* 0x100fe200078e0a00 */
[----:B------:R-:W-:Y:S01]  /*31e0*/  ISETP.GE.AND P0, PT, R76, RZ, PT ;  /* 0x000000ff4c00720c */ /* 0x000fe20003f06270 */
[--C-:B------:R-:W-:Y:S01]  /*31f0*/  @!P6 IMAD.IADD R75, R75, 0x1, -R0.reuse ;  /* 0x000000014b4be824 */ /* 0x100fe200078e0a00 */
[----:B------:R-:W-:Y:S01]  /*3200*/  ISETP.GT.U32.AND P6, PT, R0, R87, PT ;  /* 0x000000570000720c */ /* 0x000fe20003fc4070 */
[--C-:B------:R-:W-:Y:S01]  /*3210*/  @!P5 IMAD.IADD R77, R77, 0x1, -R0.reuse ;  /* 0x000000014d4dd824 */ /* 0x100fe200078e0a00 */
[----:B------:R-:W-:Y:S01]  /*3220*/  ISETP.GE.AND P5, PT, R70, RZ, PT ;  /* 0x000000ff4600720c */ /* 0x000fe20003fa6270 */
[----:B------:R-:W-:Y:S01]  /*3230*/  @!P4 IMAD.IADD R79, R79, 0x1, -R0 ;  /* 0x000000014f4fc824 */ /* 0x000fe200078e0a00 */
[----:B------:R-:W-:Y:S01]  /*3240*/  ISETP.GE.AND P4, PT, R72, RZ, PT ;  /* 0x000000ff4800720c */ /* 0x000fe20003f86270 */
[----:B------:R-:W-:-:S02]  /*3250*/  @!P1 IMAD.IADD R5, R5, 0x1, -R2 ;  /* 0x0000000105059824 */ /* 0x000fc400078e0a02 */
[----:B------:R-:W-:Y:S01]  /*3260*/  @!P2 IMAD.MOV R67, RZ, RZ, -R67 ;  /* 0x000000ffff43a224 */ /* 0x000fe200078e0a43 */
[----:B------:R-:W-:Y:S01]  /*3270*/  ISETP.GT.U32.AND P2, PT, R0, R79, PT ;  /* 0x0000004f0000720c */ /* 0x000fe20003f44070 */
[--C-:B------:R-:W-:Y:S01]  /*3280*/  @!P3 IMAD.IADD R81, R81, 0x1, -R0.reuse ;  /* 0x000000015151b824 */ /* 0x100fe200078e0a00 */
[----:B------:R-:W-:Y:S01]  /*3290*/  ISETP.GE.AND P3, PT, R74, RZ, PT ;  /* 0x000000ff4a00720c */ /* 0x000fe20003f66270 */
[----:B------:R-:W-:Y:S01]  /*32a0*/  @!P0 IMAD.MOV R75, RZ, RZ, -R75 ;  /* 0x000000ffff4b8224 */ /* 0x000fe200078e0a4b */
[----:B------:R-:W-:Y:S01]  /*32b0*/  ISETP.GT.U32.AND P0, PT, R2, R5, PT ;  /* 0x000000050200720c */ /* 0x000fe20003f04070 */
[--C-:B------:R-:W-:Y:S01]  /*32c0*/  @!P6 IMAD.IADD R87, R87, 0x1, -R0.reuse ;  /* 0x000000015757e824 */ /* 0x100fe200078e0a00 */
[C---:B------:R-:W-:Y:S01]  /*32d0*/  ISETP.GT.U32.AND P6, PT, R0.reuse, R85, PT ;  /* 0x000000550000720c */ /* 0x040fe20003fc4070 */
[----:B------:R-:W-:Y:S01]  /*32e0*/  @!P5 IMAD.MOV R69, RZ, RZ, -R69 ;  /* 0x000000ffff45d224 */ /* 0x000fe200078e0a45 */
[C---:B------:R-:W-:Y:S01]  /*32f0*/  ISETP.GT.U32.AND P5, PT, R0.reuse, R81, PT ;  /* 0x000000510000720c */ /* 0x040fe20003fa4070 */
[----:B------:R-:W-:Y:S01]  /*3300*/  @!P4 IMAD.MOV R71, RZ, RZ, -R71 ;  /* 0x000000ffff47c224 */ /* 0x000fe200078e0a47 */
[C---:B------:R-:W-:Y:S01]  /*3310*/  ISETP.GT.U32.AND P4, PT, R0.reuse, R83, PT ;  /* 0x000000530000720c */ /* 0x040fe20003f84070 */
[----:B------:R-:W-:Y:S01]  /*3320*/  IMAD.SHL.U32 R15, R15, 0x10, RZ ;  /* 0x000000100f0f7824 */ /* 0x000fe200078e00ff */
[----:B------:R-:W-:Y:S01]  /*3330*/  ISETP.GT.U32.AND P1, PT, R0, R87, PT ;  /* 0x000000570000720c */ /* 0x000fe20003f24070 */
[----:B------:R-:W-:Y:S01]  /*3340*/  @!P2 IMAD.IADD R79, R79, 0x1, -R0 ;  /* 0x000000014f4fa824 */ /* 0x000fe200078e0a00 */
[----:B------:R-:W-:Y:S01]  /*3350*/  ISETP.GE.AND P2, PT, R80, RZ, PT ;  /* 0x000000ff5000720c */ /* 0x000fe20003f46270 */
[----:B------:R-:W-:Y:S01]  /*3360*/  @!P3 IMAD.MOV R73, RZ, RZ, -R73 ;  /* 0x000000ffff49b224 */ /* 0x000fe200078e0a49 */
[----:B------:R-:W-:Y:S01]  /*3370*/  ISETP.GE.AND P3, PT, R78, RZ, PT ;  /* 0x000000ff4e00720c */ /* 0x000fe20003f66270 */
[----:B------:R-:W-:Y:S01]  /*3380*/  @!P0 IMAD.IADD R5, R5, 0x1, -R2 ;  /* 0x0000000105058824 */ /* 0x000fe200078e0a02 */
[----:B------:R-:W-:Y:S01]  /*3390*/  ISETP.NE.AND P0, PT, R89, RZ, PT ;  /* 0x000000ff5900720c */ /* 0x000fe20003f05270 */
[----:B------:R-:W3:Y:S01]  /*33a0*/  LDC.64 R2, c[0x0][0x238] ;  /* 0x00008e00ff027b82 */ /* 0x000ee20000000a00 */
[--C-:B------:R-:W-:Y:S01]  /*33b0*/  @!P6 IMAD.IADD R85, R85, 0x1, -R0.reuse ;  /* 0x000000015555e824 */ /* 0x100fe200078e0a00 */
[----:B------:R-:W-:Y:S01]  /*33c0*/  ISETP.GE.AND P6, PT, R62, RZ, PT ;  /* 0x000000ff3e00720c */ /* 0x000fe20003fc6270 */
[--C-:B------:R-:W-:Y:S01]  /*33d0*/  @!P5 IMAD.IADD R81, R81, 0x1, -R0.reuse ;  /* 0x000000015151d824 */ /* 0x100fe200078e0a00 */
[----:B------:R-:W-:Y:S01]  /*33e0*/  ISETP.GE.AND P5, PT, R82, RZ, PT ;  /* 0x000000ff5200720c */ /* 0x000fe20003fa6270 */
[--C-:B------:R-:W-:Y:S01]  /*33f0*/  @!P4 IMAD.IADD R83, R83, 0x1, -R0.reuse ;  /* 0x000000015353c824 */ /* 0x100fe200078e0a00 */
[----:B------:R-:W-:Y:S01]  /*3400*/  ISETP.GE.AND P4, PT, R84, RZ, PT ;  /* 0x000000ff5400720c */ /* 0x000fe20003f86270 */
[----:B------:R-:W-:Y:S01]  /*3410*/  @!P1 IMAD.IADD R87, R87, 0x1, -R0 ;  /* 0x0000000157579824 */ /* 0x000fe200078e0a00 */
[----:B------:R-:W-:Y:S01]  /*3420*/  ISETP.GE.AND P1, PT, R60, RZ, PT ;  /* 0x000000ff3c00720c */ /* 0x000fe20003f26270 */
[----:B------:R-:W-:Y:S01]  /*3430*/  @!P2 IMAD.MOV R79, RZ, RZ, -R79 ;  /* 0x000000ffff4fa224 */ /* 0x000fe200078e0a4f */
[----:B------:R-:W-:Y:S01]  /*3440*/  ISETP.NE.AND P2, PT, R86, RZ, PT ;  /* 0x000000ff5600720c */ /* 0x000fe20003f45270 */
[----:B------:R-:W-:Y:S01]  /*3450*/  @!P3 IMAD.MOV R77, RZ, RZ, -R77 ;  /* 0x000000ffff4db224 */ /* 0x000fe200078e0a4d */
[----:B------:R-:W-:Y:S01]  /*3460*/  ISETP.GE.AND P3, PT, R88, RZ, PT ;  /* 0x000000ff5800720c */ /* 0x000fe20003f66270 */
[----:B--2---:R-:W-:Y:S01]  /*3470*/  VIADD R0, R8, 0xffffffff ;  /* 0xffffffff08007836 */ /* 0x004fe20000000000 */
[C---:B------:R-:W-:Y:S01]  /*3480*/  SEL R6, R51.reuse, R4, !P0 ;  /* 0x0000000433067207 */ /* 0x040fe20004000000 */
[----:B------:R-:W-:Y:S01]  /*3490*/  @!P6 IMAD.MOV R85, RZ, RZ, -R85 ;  /* 0x000000ffff55e224 */ /* 0x000fe200078e0a55 */
[C---:B------:R-:W-:Y:S01]  /*34a0*/  SEL R60, R51.reuse, R21, !P0 ;  /* 0x00000015333c7207 */ /* 0x040fe20004000000 */
[----:B------:R-:W-:Y:S01]  /*34b0*/  @!P5 IMAD.MOV R81, RZ, RZ, -R81 ;  /* 0x000000ffff51d224 */ /* 0x000fe200078e0a51 */
[C---:B------:R-:W-:Y:S01]  /*34c0*/  SEL R62, R51.reuse, R22, !P0 ;  /* 0x00000016333e7207 */ /* 0x040fe20004000000 */
[----:B------:R-:W-:Y:S01]  /*34d0*/  @!P4 IMAD.MOV R83, RZ, RZ, -R83 ;  /* 0x000000ffff53c224 */ /* 0x000fe200078e0a53 */
[C---:B------:R-:W-:Y:S01]  /*34e0*/  SEL R64, R51.reuse, R23, !P0 ;  /* 0x0000001733407207 */ /* 0x040fe20004000000 */
[----:B------:R-:W-:Y:S01]  /*34f0*/  @!P1 IMAD.MOV R87, RZ, RZ, -R87 ;  /* 0x000000ffff579224 */ /* 0x000fe200078e0a57 */
[----:B------:R-:W-:Y:S01]  /*3500*/  ISETP.GE.U32.AND P1, PT, R0, 0x7fffffe0, PT ;  /* 0x7fffffe00000780c */ /* 0x000fe20003f26070 */
[----:B------:R-:W-:Y:S01]  /*3510*/  VIADD R4, R8, 0xfffffffe ;  /* 0xfffffffe08047836 */ /* 0x000fe20000000000 */
[C---:B------:R-:W-:Y:S01]  /*3520*/  SEL R10, R51.reuse, R10, !P0 ;  /* 0x0000000a330a7207 */ /* 0x040fe20004000000 */
[----:B---3--:R-:W-:Y:S01]  /*3530*/  IMAD R0, R66, R3, RZ ;  /* 0x0000000342007224 */ /* 0x008fe200078e02ff */
[C---:B------:R-:W-:Y:S01]  /*3540*/  SEL R11, R51.reuse, R11, !P0 ;  /* 0x0000000b330b7207 */ /* 0x040fe20004000000 */
[----:B------:R-:W-:Y:S01]  /*3550*/  @!P3 IMAD.MOV R5, RZ, RZ, -R5 ;  /* 0x000000ffff05b224 */ /* 0x000fe200078e0a05 */
[C---:B------:R-:W-:Y:S01]  /*3560*/  SEL R12, R51.reuse, R12, !P0 ;  /* 0x0000000c330c7207 */ /* 0x040fe20004000000 */
[C---:B------:R-:W-:Y:S01]  /*3570*/  IMAD.SHL.U32 R173, R2.reuse, 0x2, RZ ;  /* 0x0000000202ad7824 */ /* 0x040fe200078e00ff */
[C---:B------:R-:W-:Y:S01]  /*3580*/  SEL R13, R51.reuse, R13, !P0 ;  /* 0x0000000d330d7207 */ /* 0x040fe20004000000 */
[C---:B------:R-:W-:Y:S01]  /*3590*/  IMAD.SHL.U32 R171, R2.reuse, 0x4, RZ ;  /* 0x0000000402ab7824 */ /* 0x040fe200078e00ff */
[C---:B------:R-:W-:Y:S01]  /*35a0*/  SEL R17, R51.reuse, R17, !P0 ;  /* 0x0000001133117207 */ /* 0x040fe20004000000 */
[C---:B------:R-:W-:Y:S01]  /*35b0*/  IMAD R164, R2.reuse, 0xc, RZ ;  /* 0x0000000c02a47824 */ /* 0x040fe200078e02ff */
[C---:B------:R-:W-:Y:S01]  /*35c0*/  SEL R18, R51.reuse, R18, !P0 ;  /* 0x0000001233127207 */ /* 0x040fe20004000000 */
[C---:B------:R-:W-:Y:S01]  /*35d0*/  IMAD R169, R2.reuse, 0x6, RZ ;  /* 0x0000000602a97824 */ /* 0x040fe200078e02ff */
[C---:B------:R-:W-:Y:S01]  /*35e0*/  SEL R19, R51.reuse, R19, !P0 ;  /* 0x0000001333137207 */ /* 0x040fe20004000000 */
[C---:B------:R-:W-:Y:S01]  /*35f0*/  IMAD R170, R2.reuse, 0x3, RZ ;  /* 0x0000000302aa7824 */ /* 0x040fe200078e02ff */
        /* <DEDUP_REMOVED lines=29> */
[----:B------:R-:W-:Y:S01]  /*37d0*/  IMAD R172, R2, 0x50, RZ ;  /* 0x0000005002ac7824 */ /* 0x000fe200078e02ff */
[C---:B------:R-:W-:Y:S01]  /*37e0*/  SEL R252, R51.reuse, R38, !P0 ;  /* 0x0000002633fc7207 */ /* 0x040fe20004000000 */
[C---:B------:R-:W-:Y:S01]  /*37f0*/  VIADD R38, R8.reuse, 0xfffffffc ;  /* 0xfffffffc08267836 */ /* 0x040fe20000000000 */
[C---:B------:R-:W-:Y:S01]  /*3800*/  SEL R250, R51.reuse, R39, !P0 ;  /* 0x0000002733fa7207 */ /* 0x040fe20004000000 */
[----:B------:R-:W-:Y:S01]  /*3810*/  VIADD R39, R8, 0xfffffffb ;  /* 0xfffffffb08277836 */ /* 0x000fe20000000000 */
        /* <DEDUP_REMOVED lines=13> */
[----:B------:R-:W-:Y:S01]  /*38f0*/  IMAD R182, R2, 0x5c, RZ ;  /* 0x0000005c02b67824 */ /* 0x000fe200078e02ff */
[----:B------:R-:W-:-:S02]  /*3900*/  SEL R242, R51, R47, !P0 ;  /* 0x0000002f33f27207 */ /* 0x000fc40004000000 */
[C---:B------:R-:W-:Y:S02]  /*3910*/  SEL R241, R51.reuse, R48, !P0 ;  /* 0x0000003033f17207 */ /* 0x040fe40004000000 */
[C---:B------:R-:W-:Y:S02]  /*3920*/  SEL R240, R51.reuse, R49, !P0 ;  /* 0x0000003133f07207 */ /* 0x040fe40004000000 */
[C---:B------:R-:W-:Y:S02]  /*3930*/  SEL R239, R51.reuse, R50, !P0 ;  /* 0x0000003233ef7207 */ /* 0x040fe40004000000 */
[C---:B------:R-:W-:Y:S02]  /*3940*/  SEL R238, R51.reuse, R52, !P0 ;  /* 0x0000003433ee7207 */ /* 0x040fe40004000000 */
[C---:B------:R-:W-:Y:S02]  /*3950*/  SEL R237, R51.reuse, R54, !P0 ;  /* 0x0000003633ed7207 */ /* 0x040fe40004000000 */
        /* <DEDUP_REMOVED lines=22> */
[----:B------:R-:W-:Y:S02]  /*3ac0*/  SEL R14, R51, R14, !P0 ;  /* 0x0000000e330e7207 */ /* 0x000fe40004000000 */
[----:B------:R-:W-:Y:S01]  /*3ad0*/  ISETP.GE.U32.AND P0, PT, R4, 0x7fffffdf, PT ;  /* 0x7fffffdf0400780c */ /* 0x000fe20003f06070 */
[----:B------:R-:W-:Y:S01]  /*3ae0*/  VIADD R4, R8, 0xfffffffd ;  /* 0xfffffffd08047836 */ /* 0x000fe20000000000 */
[----:B------:R-:W-:-:S02]  /*3af0*/  @!P2 LOP3.LUT R5, RZ, R86, RZ, 0x33, !PT ;  /* 0x00000056ff05a212 */ /* 0x000fc400078e33ff */
[----:B------:R-:W-:Y:S01]  /*3b00*/  LEA R95, P4, R0, UR4, 0x2 ;  /* 0x00000004005f7c11 */ /* 0x000fe2000f8810ff */
[----:B------:R-:W2:Y:S01]  /*3b10*/  S2UR UR4, SR_CgaCtaId ;  /* 0x00000000000479c3 */ /* 0x000ea20000008800 */
[----:B------:R-:W-:Y:S01]  /*3b20*/  ISETP.GE.U32.AND P6, PT, R4, 0x7fffffde, PT ;  /* 0x7fffffde0400780c */ /* 0x000fe20003fc6070 */
[----:B------:R-:W-:Y:S01]  /*3b30*/  IMAD R4, R5, R9, RZ ;  /* 0x0000000905047224 */ /* 0x000fe200078e02ff */
[----:B------:R-:W-:Y:S01]  /*3b40*/  LEA.HI.X.SX32 R5, R0, UR5, 0x2, P4 ;  /* 0x0000000500057c11 */ /* 0x000fe2000a0f16ff */
[----:B------:R-:W-:Y:S01]  /*3b50*/  ULDC UR5, c[0x0][0x240] ;  /* 0x0000900000057ab9 */ /* 0x000fe20000000800 */
[----:B------:R-:W-:Y:S01]  /*3b60*/  ISETP.GE.U32.AND P2, PT, R38, 0x7fffffdd, PT ;  /* 0x7fffffdd2600780c */ /* 0x000fe20003f46070 */
[----:B------:R-:W-:Y:S01]  /*3b70*/  IMAD R6, R6, UR5, RZ ;  /* 0x0000000506067c24 */ /* 0x000fe2000f8e02ff */
[----:B------:R-:W-:Y:S01]  /*3b80*/  ISETP.GE.U32.AND P3, PT, R39, 0x7fffffdc, PT ;  /* 0x7fffffdc2700780c */ /* 0x000fe20003f66070 */
[----:B------:R-:W-:Y:S01]  /*3b90*/  IMAD R11, R11, UR5, RZ ;  /* 0x000000050b0b7c24 */ /* 0x000fe2000f8e02ff */
[----:B------:R-:W-:Y:S01]  /*3ba0*/  LOP3.LUT R15, R15, 0x70, RZ, 0xc0, !PT ;  /* 0x000000700f0f7812 */ /* 0x000fe200078ec0ff */
[----:B------:R-:W-:Y:S01]  /*3bb0*/  IMAD R13, R13, UR5, RZ ;  /* 0x000000050d0d7c24 */ /* 0x000fe2000f8e02ff */
[----:B------:R-:W-:Y:S01]  /*3bc0*/  LEA R158, P4, R6, R95, 0x2 ;  /* 0x0000005f069e7211 */ /* 0x000fe200078810ff */
[----:B------:R-:W-:Y:S01]  /*3bd0*/  IMAD R41, R30, UR5, RZ ;  /* 0x000000051e297c24 */ /* 0x000fe2000f8e02ff */
[----:B------:R-:W-:Y:S01]  /*3be0*/  STL [R1+0x264], R6 ;  /* 0x0002640601007387 */ /* 0x000fe20000100800 */
[----:B------:R-:W-:Y:S01]  /*3bf0*/  IMAD R18, R18, UR5, RZ ;  /* 0x0000000512127c24 */ /* 0x000fe2000f8e02ff */
[----:B------:R-:W-:Y:S01]  /*3c00*/  LEA.HI.X.SX32 R159, R6, R5, 0x2, P4 ;  /* 0x00000005069f7211 */ /* 0x000fe200020f16ff */
[----:B------:R-:W-:Y:S01]  /*3c10*/  IMAD R40, R31, UR5, RZ ;  /* 0x000000051f287c24 */ /* 0x000fe2000f8e02ff */
[----:B------:R-:W-:Y:S01]  /*3c20*/  LEA R156, P4, R11, R95, 0x2 ;  /* 0x0000005f0b9c7211 */ /* 0x000fe200078810ff */
[----:B------:R-:W-:-:S02]  /*3c30*/  IMAD R20, R20, UR5, RZ ;  /* 0x0000000514147c24 */ /* 0x000fc4000f8e02ff */
[----:B------:R-:W-:Y:S01]  /*3c40*/  IMAD R43, R62, UR5, RZ ;  /* 0x000000053e2b7c24 */ /* 0x000fe2000f8e02ff */
[----:B------:R-:W-:Y:S01]  /*3c50*/  LEA.HI.X.SX32 R157, R11, R5, 0x2, P4 ;  /* 0x000000050b9d7211 */ /* 0x000fe200020f16ff */
[----:B------:R-:W-:Y:S01]  /*3c60*/  IMAD R24, R24, UR5, RZ ;  /* 0x0000000518187c24 */ /* 0x000fe2000f8e02ff */
[C---:B------:R-:W-:Y:S01]  /*3c70*/  LEA R30, P4, R13.reuse, R95, 0x2 ;  /* 0x0000005f0d1e7211 */ /* 0x040fe200078810ff */
[----:B------:R-:W-:Y:S01]  /*3c80*/  IMAD R26, R26, UR5, RZ ;  /* 0x000000051a1a7c24 */ /* 0x000fe2000f8e02ff */
[----:B--2---:R-:W-:Y:S01]  /*3c90*/  ULEA UR12, UR4, UR12, 0x18 ;  /* 0x0000000c040c7291 */ /* 0x004fe2000f8ec03f */
        /* <DEDUP_REMOVED lines=8> */
[-C--:B------:R-:W-:Y:S01]  /*3d20*/  LEA R148, P4, R20, R95.reuse, 0x2 ;  /* 0x0000005f14947211 */ /* 0x080fe200078810ff */
[----:B------:R-:W-:Y:S01]  /*3d30*/  IMAD R12, R12, UR5, RZ ;  /* 0x000000050c0c7c24 */ /* 0x000fe2000f8e02ff */
[----:B------:R-:W-:Y:S01]  /*3d40*/  LEA R92, P5, R10, R95, 0x2 ;  /* 0x0000005f0a5c7211 */ /* 0x000fe200078a10ff */
[----:B------:R-:W-:Y:S01]  /*3d50*/  IMAD R252, R252, UR5, RZ ;  /* 0x00000005fcfc7c24 */ /* 0x000fe2000f8e02ff */
[----:B------:R-:W-:Y:S01]  /*3d60*/  LEA.HI.X.SX32 R149, R20, R5, 0x2, P4 ;  /* 0x0000000514957211 */ /* 0x000fe200020f16ff */
[----:B------:R-:W-:Y:S01]  /*3d70*/  IMAD R17, R17, UR5, RZ ;  /* 0x0000000511117c24 */ /* 0x000fe2000f8e02ff */
[----:B------:R-:W-:Y:S01]  /*3d80*/  LEA R146, P4, R43, R95, 0x2 ;  /* 0x0000005f2b927211 */ /* 0x000fe200078810ff */
[----:B------:R-:W-:Y:S01]  /*3d90*/  IMAD R249, R249, UR5, RZ ;  /* 0x00000005f9f97c24 */ /* 0x000fe2000f8e02ff */
[-C--:B------:R-:W-:Y:S01]  /*3da0*/  LEA.HI.X.SX32 R93, R10, R5.reuse, 0x2, P5 ;  /* 0x000000050a5d7211 */ /* 0x080fe200028f16ff */
        /* <DEDUP_REMOVED lines=15> */
[CC--:B------:R-:W-:Y:S01]  /*3ea0*/  LEA R140, P4, R28.reuse, R95.reuse, 0x2 ;  /* 0x0000005f1c8c7211 */ /* 0x0c0fe200078810ff */
[----:B------:R-:W-:Y:S01]  /*3eb0*/  IMAD R27, R27, UR5, RZ ;  /* 0x000000051b1b7c24 */ /* 0x000fe2000f8e02ff */
[----:B-1----:R-:W-:Y:S01]  /*3ec0*/  LEA R88, P5, R17, R95, 0x2 ;  /* 0x0000005f11587211 */ /* 0x002fe200078a10ff */
[----:B------:R-:W-:Y:S01]  /*3ed0*/  STL [R1+0x260], R10 ;  /* 0x0002600a01007387 */ /* 0x000fe20000100800 */
[----:B------:R-:W-:Y:S01]  /*3ee0*/  LEA.HI.X.SX32 R141, R28, R5, 0x2, P4 ;  /* 0x000000051c8d7211 */ /* 0x000fe200020f16ff */
[----:B------:R-:W-:Y:S01]  /*3ef0*/  IMAD R239, R239, UR5, RZ ;  /* 0x00000005efef7c24 */ /* 0x000fe2000f8e02ff */
[----:B------:R-:W-:Y:S01]  /*3f00*/  LEA R138, P4, R41, R95, 0x2 ;  /* 0x0000005f298a7211 */ /* 0x000fe200078810ff */
[----:B------:R-:W-:Y:S01]  /*3f10*/  STL [R1+0x25c], R11 ;  /* 0x00025c0b01007387 */ /* 0x000fe20000100800 */
[-C--:B------:R-:W-:Y:S01]  /*3f20*/  LEA.HI.X.SX32 R89, R17, R5.reuse, 0x2, P5 ;  /* 0x0000000511597211 */ /* 0x080fe200028f16ff */
[----:B------:R-:W-:Y:S01]  /*3f30*/  IMAD R29, R29, UR5, RZ ;  /* 0x000000051d1d7c24 */ /* 0x000fe2000f8e02ff */
[----:B------:R-:W-:Y:S01]  /*3f40*/  LEA.HI.X.SX32 R139, R41, R5, 0x2, P4 ;  /* 0x00000005298b7211 */ /* 0x000fe200020f16ff */
[----:B------:R-:W-:Y:S01]  /*3f50*/  STL [R1+0x258], R12 ;  /* 0x0002580c01007387 */ /* 0x000fe20000100800 */
[CC--:B------:R-:W-:Y:S01]  /*3f60*/  LEA R136, P4, R32.reuse, R95.reuse, 0x2 ;  /* 0x0000005f20887211 */ /* 0x0c0fe200078810ff */
[----:B------:R-:W-:Y:S01]  /*3f70*/  IMAD R237, R237, UR5, RZ ;  /* 0x00000005eded7c24 */ /* 0x000fe2000f8e02ff */
[----:B------:R-:W-:Y:S01]  /*3f80*/  LEA R86, P5, R19, R95, 0x2 ;  /* 0x0000005f13567211 */ /* 0x000fe200078a10ff */
[----:B------:R-:W-:Y:S01]  /*3f90*/  STL [R1+0x254], R13 ;  /* 0x0002540d01007387 */ /* 0x000fe20000100800 */
[----:B------:R-:W-:Y:S01]  /*3fa0*/  LEA.HI.X.SX32 R137, R32, R5, 0x2, P4 ;  /* 0x0000000520897211 */ /* 0x000fe200020f16ff */
[----:B------:R-:W-:Y:S01]  /*3fb0*/  IMAD R235, R235, UR5, RZ ;  /* 0x00000005ebeb7c24 */ /* 0x000fe2000f8e02ff */
[C---:B------:R-:W-:Y:S01]  /*3fc0*/  LEA R134, P4, R34.reuse, R95, 0x2 ;  /* 0x0000005f22867211 */ /* 0x040fe200078810ff */
[----:B------:R-:W-:Y:S01]  /*3fd0*/  STL [R1+0x250], R17 ;  /* 0x0002501101007387 */ /* 0x000fe20000100800 */
[-C--:B------:R-:W-:Y:S01]  /*3fe0*/  LEA.HI.X.SX32 R87, R19, R5.reuse, 0x2, P5 ;  /* 0x0000000513577211 */ /* 0x080fe200028f16ff */
[----:B------:R-:W-:Y:S01]  /*3ff0*/  IMAD R33, R33, UR5, RZ ;  /* 0x0000000521217c24 */ /* 0x000fe2000f8e02ff */
[----:B------:R-:W-:Y:S01]  /*4000*/  LEA.HI.X.SX32 R135, R34, R5, 0x2, P4 ;  /* 0x0000000522877211 */ /* 0x000fe200020f16ff */
[----:B------:R1:W-:Y:S01]  /*4010*/  STL [R1+0x24c], R18 ;  /* 0x00024c1201007387 */ /* 0x0003e20000100800 */
[-C--:B------:R-:W-:Y:S01]  /*4020*/  LEA R132, P4, R36, R95.reuse, 0x2 ;  /* 0x0000005f24847211 */ /* 0x080fe200078810ff */
[----:B------:R-:W-:Y:S01]  /*4030*/  IMAD R232, R232, UR5, RZ ;  /* 0x00000005e8e87c24 */ /* 0x000fe2000f8e02ff */
[----:B------:R-:W-:Y:S01]  /*4040*/  LEA R84, P5, R44, R95, 0x2 ;  /* 0x0000005f2c547211 */ /* 0x000fe200078a10ff */
[----:B------:R-:W-:Y:S01]  /*4050*/  STL [R1+0x248], R19 ;  /* 0x0002481301007387 */ /* 0x000fe20000100800 */
[----:B------:R-:W-:Y:S01]  /*4060*/  LEA.HI.X.SX32 R133, R36, R5, 0x2, P4 ;  /* 0x0000000524857211 */ /* 0x000fe200020f16ff */
[----:B------:R-:W-:Y:S01]  /*4070*/  IMAD R231, R231, UR5, RZ ;  /* 0x00000005e7e77c24 */ /* 0x000fe2000f8e02ff */
[----:B------:R-:W-:Y:S01]  /*4080*/  LEA R130, P4, R252, R95, 0x2 ;  /* 0x0000005ffc827211 */ /* 0x000fe200078810ff */
[----:B------:R-:W-:Y:S01]  /*4090*/  STL [R1+0x244], R20 ;  /* 0x0002441401007387 */ /* 0x000fe20000100800 */
[-C--:B------:R-:W-:Y:S01]  /*40a0*/  LEA.HI.X.SX32 R85, R44, R5.reuse, 0x2, P5 ;  /* 0x000000052c557211 */ /* 0x080fe200028f16ff */
[----:B-1----:R-:W-:Y:S01]  /*40b0*/  IMAD.SHL.U32 R18, R4, 0x4, RZ ;  /* 0x0000000404127824 */ /* 0x002fe200078e00ff */
[----:B------:R-:W-:Y:S01]  /*40c0*/  LEA.HI.X.SX32 R131, R252, R5, 0x2, P4 ;  /* 0x00000005fc837211 */ /* 0x000fe200020f16ff */
[----:B------:R-:W-:Y:S01]  /*40d0*/  STL [R1+0x240], R44 ;  /* 0x0002402c01007387 */ /* 0x000fe20000100800 */
[CC--:B------:R-:W-:Y:S01]  /*40e0*/  LEA R128, P4, R249.reuse, R95.reuse, 0x2 ;  /* 0x0000005ff9807211 */ /* 0x0c0fe200078810ff */
[----:B------:R-:W-:Y:S01]  /*40f0*/  IMAD R230, R230, UR5, RZ ;  /* 0x00000005e6e67c24 */ /* 0x000fe2000f8e02ff */
[C---:B------:R-:W-:Y:S01]  /*4100*/  LEA R82, P5, R42.reuse, R95, 0x2 ;  /* 0x0000005f2a527211 */ /* 0x040fe200078a10ff */
        /* <DEDUP_REMOVED lines=8> */
[----:B------:R-:W-:Y:S01]  /*4190*/  STL [R1+0x234], R24 ;  /* 0x0002341801007387 */ /* 0x000fe20000100800 */
        /* <DEDUP_REMOVED lines=31> */
[----:B------:R1:W-:Y:S01]  /*4390*/  STL [R1+0x214], R32 ;  /* 0x0002142001007387 */ /* 0x0003e20000100800 */
[----:B------:R-:W-:Y:S01]  /*43a0*/  LEA.HI.X.SX32 R57, R237, R5, 0x2, P4 ;  /* 0x00000005ed397211 */ /* 0x000fe200020f16ff */
[----:B------:R-:W-:Y:S01]  /*43b0*/  IMAD R222, R222, UR5, RZ ;  /* 0x00000005dede7c24 */ /* 0x000fe2000f8e02ff */
[----:B------:R-:W-:Y:S01]  /*43c0*/  LEA R54, P4, R235, R95, 0x2 ;  /* 0x0000005feb367211 */ /* 0x000fe200078810ff */
[----:B------:R2:W-:Y:S01]  /*43d0*/  STL [R1+0x210], R33 ;  /* 0x0002102101007387 */ /* 0x0005e20000100800 */
[----:B------:R-:W-:Y:S01]  /*43e0*/  LEA.HI.X.SX32 R75, R40, R5, 0x2, P5 ;  /* 0x00000005284b7211 */ /* 0x000fe200028f16ff */
[----:B------:R-:W-:Y:S01]  /*43f0*/  IMAD R248, R248, UR5, RZ ;  /* 0x00000005f8f87c24 */ /* 0x000fe2000f8e02ff */
[----:B------:R-:W-:Y:S01]  /*4400*/  LEA R72, P5, R33, R95, 0x2 ;  /* 0x0000005f21487211 */ /* 0x000fe200078a10ff */
[----:B------:R-:W-:Y:S01]  /*4410*/  IMAD R155, R155, UR5, RZ ;  /* 0x000000059b9b7c24 */ /* 0x000fe2000f8e02ff */
[-C--:B------:R-:W-:Y:S01]  /*4420*/  LEA.HI.X.SX32 R55, R235, R5.reuse, 0x2, P4 ;  /* 0x00000005eb377211 */ /* 0x080fe200020f16ff */
[----:B------:R-:W-:Y:S01]  /*4430*/  IMAD R246, R246, UR5, RZ ;  /* 0x00000005f6f67c24 */ /* 0x000fe2000f8e02ff */
[----:B-1----:R-:W-:Y:S01]  /*4440*/  IADD3 R32, P4, R18, UR6, RZ ;  /* 0x0000000612207c10 */ /* 0x002fe2000ff9e0ff */
[----:B------:R-:W-:Y:S01]  /*4450*/  IMAD R154, R154, UR5, RZ ;  /* 0x000000059a9a7c24 */ /* 0x000fe2000f8e02ff */
[----:B------:R-:W-:Y:S01]  /*4460*/  LEA.HI.X.SX32 R73, R33, R5, 0x2, P5 ;  /* 0x0000000521497211 */ /* 0x000fe200028f16ff */
[----:B------:R-:W-:Y:S01]  /*4470*/  IMAD R244, R244, UR5, RZ ;  /* 0x00000005f4f47c24 */ /* 0x000fe2000f8e02ff */
[----:B--2---:R-:W-:Y:S01]  /*4480*/  LEA.HI.X.SX32 R33, R4, UR7, 0x2, P4 ;  /* 0x0000000704217c11 */ /* 0x004fe2000a0f16ff */
        /* <DEDUP_REMOVED lines=10> */
[----:B------:R-:W-:Y:S01]  /*4530*/  STL [R1+0x20c], R34 ;  /* 0x00020c2201007387 */ /* 0x000fe20000100800 */
[----:B------:R-:W-:Y:S01]  /*4540*/  LEA.HI.X.SX32 R51, R231, R5, 0x2, P4 ;  /* 0x00000005e7337211 */ /* 0x000fe200020f16ff */
[----:B------:R-:W-:Y:S01]  /*4550*/  IMAD R238, R238, UR5, RZ ;  /* 0x00000005eeee7c24 */ /* 0x000fe2000f8e02ff */
[-C--:B------:R-:W-:Y:S01]  /*4560*/  LEA R110, P4, R230, R95.reuse, 0x2 ;  /* 0x0000005fe66e7211 */ /* 0x080fe200078810ff */
[----:B------:R-:W-:Y:S01]  /*4570*/  STL [R1+0x208], R35 ;  /* 0x0002082301007387 */ /* 0x000fe20000100800 */
[----:B------:R-:W-:Y:S01]  /*4580*/  LEA R68, P5, R6, R95, 0x2 ;  /* 0x0000005f06447211 */ /* 0x000fe200078a10ff */
[----:B------:R-:W-:Y:S01]  /*4590*/  IMAD R22, R22, UR5, RZ ;  /* 0x0000000516167c24 */ /* 0x000fe2000f8e02ff */
[----:B------:R-:W-:Y:S01]  /*45a0*/  LEA.HI.X.SX32 R111, R230, R5, 0x2, P4 ;  /* 0x00000005e66f7211 */ /* 0x000fe200020f16ff */
[----:B------:R-:W-:Y:S01]  /*45b0*/  STL [R1+0x204], R36 ;  /* 0x0002042401007387 */ /* 0x000fe20000100800 */
        /* <DEDUP_REMOVED lines=11> */
[C---:B------:R-:W-:Y:S01]  /*4670*/  IMAD R19, R2.reuse, 0x18, RZ ;  /* 0x0000001802137824 */ /* 0x040fe200078e02ff */
[C---:B------:R-:W-:Y:S01]  /*4680*/  LEA R46, P4, R227.reuse, R95, 0x2 ;  /* 0x0000005fe32e7211 */ /* 0x040fe200078810ff */
[----:B------:R-:W-:Y:S01]  /*4690*/  IMAD R27, R2, 0x14, RZ ;  /* 0x00000014021b7824 */ /* 0x000fe200078e02ff */
[-C--:B------:R-:W-:Y:S01]  /*46a0*/  LEA.HI.X.SX32 R67, R250, R5.reuse, 0x2, P5 ;  /* 0x00000005fa437211 */ /* 0x080fe200028f16ff */
[C---:B------:R-:W-:Y:S01]  /*46b0*/  IMAD R13, R2.reuse, 0x5, RZ ;  /* 0x00000005020d7824 */ /* 0x040fe200078e02ff */
[----:B------:R-:W-:Y:S01]  /*46c0*/  LEA.HI.X.SX32 R47, R227, R5, 0x2, P4 ;  /* 0x00000005e32f7211 */ /* 0x000fe200020f16ff */
[----:B------:R-:W-:Y:S01]  /*46d0*/  IMAD R12, R2, 0x1c, RZ ;  /* 0x0000001c020c7824 */ /* 0x000fe200078e02ff */
[-C--:B------:R-:W-:Y:S01]  /*46e0*/  LEA R106, P4, R226, R95.reuse, 0x2 ;  /* 0x0000005fe26a7211 */ /* 0x080fe200078810ff */
[----:B------:R-:W-:Y:S01]  /*46f0*/  IMAD R11, R2, 0xb, RZ ;  /* 0x0000000b020b7824 */ /* 0x000fe200078e02ff */
[----:B------:R-:W-:Y:S01]  /*4700*/  LEA R64, P5, R248, R95, 0x2 ;  /* 0x0000005ff8407211 */ /* 0x000fe200078a10ff */
[----:B------:R-:W-:Y:S01]  /*4710*/  IMAD R28, R2, 0xd, RZ ;  /* 0x0000000d021c7824 */ /* 0x000fe200078e02ff */
[----:B------:R-:W-:Y:S01]  /*4720*/  LEA.HI.X.SX32 R107, R226, R5, 0x2, P4 ;  /* 0x00000005e26b7211 */ /* 0x000fe200020f16ff */
[----:B------:R-:W-:Y:S01]  /*4730*/  IMAD R29, R2, 0x12, RZ ;  /* 0x00000012021d7824 */ /* 0x000fe200078e02ff */
[C---:B------:R-:W-:Y:S01]  /*4740*/  LEA R44, P4, R225.reuse, R95, 0x2 ;  /* 0x0000005fe12c7211 */ /* 0x040fe200078810ff */
[----:B------:R1:W-:Y:S01]  /*4750*/  STL [R1+0x200], R6 ;  /* 0x0002000601007387 */ /* 0x0003e20000100800 */
[-C--:B------:R-:W-:Y:S01]  /*4760*/  LEA.HI.X.SX32 R65, R248, R5.reuse, 0x2, P5 ;  /* 0x00000005f8417211 */ /* 0x080fe200028f16ff */
[----:B------:R-:W-:Y:S01]  /*4770*/  IMAD R10, R2, 0xf, RZ ;  /* 0x0000000f020a7824 */ /* 0x000fe200078e02ff */
[----:B------:R-:W-:Y:S01]  /*4780*/  LEA.HI.X.SX32 R45, R225, R5, 0x2, P4 ;  /* 0x00000005e12d7211 */ /* 0x000fe200020f16ff */
[----:B------:R-:W-:Y:S01]  /*4790*/  STL [R1+0x298], R171 ;  /* 0x000298ab01007387 */ /* 0x000fe20000100800 */
[-C--:B------:R-:W-:Y:S01]  /*47a0*/  LEA R104, P4, R224, R95.reuse, 0x2 ;  /* 0x0000005fe0687211 */ /* 0x080fe200078810ff */
[----:B------:R-:W-:Y:S01]  /*47b0*/  IMAD R24, R2, 0x16, RZ ;  /* 0x0000001602187824 */ /* 0x000fe200078e02ff */
[----:B------:R-:W-:Y:S01]  /*47c0*/  LEA R62, P5, R246, R95, 0x2 ;  /* 0x0000005ff63e7211 */ /* 0x000fe200078a10ff */
[----:B------:R-:W-:Y:S01]  /*47d0*/  STL [R1+0x2dc], R173 ;  /* 0x0002dcad01007387 */ /* 0x000fe20000100800 */
        /* <DEDUP_REMOVED lines=11> */
[----:B------:R3:W-:Y:S01]  /*4890*/  STL [R1+0x2d4], R13 ;  /* 0x0002d40d01007387 */ /* 0x0007e20000100800 */
[----:B------:R-:W-:Y:S01]  /*48a0*/  LEA.HI.X.SX32 R103, R222, R5, 0x2, P4 ;  /* 0x00000005de677211 */ /* 0x000fe200020f16ff */
[----:B------:R-:W-:Y:S01]  /*48b0*/  IMAD R20, R2, 0x17, RZ ;  /* 0x0000001702147824 */ /* 0x000fe200078e02ff */
[C---:B------:R-:W-:Y:S01]  /*48c0*/  LEA R40, P4, R155.reuse, R95, 0x2 ;  /* 0x0000005f9b287211 */ /* 0x040fe200078810ff */
[----:B------:R-:W-:Y:S01]  /*48d0*/  STL [R1+0x270], R27 ;  /* 0x0002701b01007387 */ /* 0x000fe20000100800 */
[-C--:B------:R-:W-:Y:S01]  /*48e0*/  LEA.HI.X.SX32 R221, R244, R5.reuse, 0x2, P5 ;  /* 0x00000005f4dd7211 */ /* 0x080fe200028f16ff */
[----:B------:R-:W-:Y:S01]  /*48f0*/  IMAD R26, R2, 0x64, RZ ;  /* 0x00000064021a7824 */ /* 0x000fe200078e02ff */
[----:B------:R-:W-:Y:S01]  /*4900*/  LEA.HI.X.SX32 R41, R155, R5, 0x2, P4 ;  /* 0x000000059b297211 */ /* 0x000fe200020f16ff */
[----:B------:R-:W-:Y:S01]  /*4910*/  STL [R1+0x2d0], R169 ;  /* 0x0002d0a901007387 */ /* 0x000fe20000100800 */
[-C--:B------:R-:W-:Y:S01]  /*4920*/  LEA R100, P4, R154, R95.reuse, 0x2 ;  /* 0x0000005f9a647211 */ /* 0x080fe200078810ff */
[----:B-1----:R-:W-:Y:S01]  /*4930*/  IMAD R6, R2, 0x19, RZ ;  /* 0x0000001902067824 */ /* 0x002fe200078e02ff */
[----:B------:R-:W-:Y:S01]  /*4940*/  LEA R122, P5, R242, R95, 0x2 ;  /* 0x0000005ff27a7211 */ /* 0x000fe200078a10ff */
[----:B------:R-:W-:Y:S01]  /*4950*/  STL [R1+0x26c], R19 ;  /* 0x00026c1301007387 */ /* 0x000fe20000100800 */
[----:B------:R-:W-:Y:S01]  /*4960*/  LEA.HI.X.SX32 R101, R154, R5, 0x2, P4 ;  /* 0x000000059a657211 */ /* 0x000fe200020f16ff */
[----:B------:R-:W-:Y:S01]  /*4970*/  IMAD R15, R251, 0x80, R15 ;  /* 0x00000080fb0f7824 */ /* 0x000fe200078e020f */
[C---:B------:R-:W-:Y:S01]  /*4980*/  LEA R38, P4, R153.reuse, R95, 0x2 ;  /* 0x0000005f99267211 */ /* 0x040fe200078810ff */
[----:B------:R1:W-:Y:S01]  /*4990*/  STL [R1+0x2cc], R168 ;  /* 0x0002cca801007387 */ /* 0x0003e20000100800 */
[-C--:B------:R-:W-:Y:S01]  /*49a0*/  LEA.HI.X.SX32 R123, R242, R5.reuse, 0x2, P5 ;  /* 0x00000005f27b7211 */ /* 0x080fe200028f16ff */
[----:B------:R-:W4:Y:S01]  /*49b0*/  LDC R251, c[0x0][0x230] ;  /* 0x00008c00fffb7b82 */ /* 0x000f220000000800 */
[----:B------:R-:W-:Y:S01]  /*49c0*/  LEA.HI.X.SX32 R39, R153, R5, 0x2, P4 ;  /* 0x0000000599277211 */ /* 0x000fe200020f16ff */
[----:B------:R-:W-:Y:S01]  /*49d0*/  STL [R1+0x268], R12 ;  /* 0x0002680c01007387 */ /* 0x000fe20000100800 */
[----:B------:R-:W-:-:S02]  /*49e0*/  LEA R98, P4, R152, R95, 0x2 ;  /* 0x0000005f98627211 */ /* 0x000fc400078810ff */
[----:B------:R-:W-:Y:S01]  /*49f0*/  LEA R120, P5, R240, R95, 0x2 ;  /* 0x0000005ff0787211 */ /* 0x000fe200078a10ff */
[----:B------:R-:W-:Y:S01]  /*4a00*/  STL [R1+0x2c8], R167 ;  /* 0x0002c8a701007387 */ /* 0x000fe20000100800 */
[----:B------:R-:W-:Y:S02]  /*4a10*/  LEA.HI.X.SX32 R99, R152, R5, 0x2, P4 ;  /* 0x0000000598637211 */ /* 0x000fe400020f16ff */
[C---:B------:R-:W-:Y:S01]  /*4a20*/  LEA R36, P4, R23.reuse, R95, 0x2 ;  /* 0x0000005f17247211 */ /* 0x040fe200078810ff */
[----:B------:R5:W-:Y:S01]  /*4a30*/  STL [R1+0x2c4], R166 ;  /* 0x0002c4a601007387 */ /* 0x000be20000100800 */
[----:B------:R-:W-:Y:S02]  /*4a40*/  LEA.HI.X.SX32 R121, R240, R5, 0x2, P5 ;  /* 0x00000005f0797211 */ /* 0x000fe400028f16ff */
[----:B------:R-:W-:Y:S01]  /*4a50*/  LEA R118, P5, R238, R95, 0x2 ;  /* 0x0000005fee767211 */ /* 0x000fe200078a10ff */
[----:B------:R-:W-:Y:S01]  /*4a60*/  STL [R1+0x2c0], R165 ;  /* 0x0002c0a501007387 */ /* 0x000fe20000100800 */
[----:B------:R-:W-:-:S02]  /*4a70*/  LEA.HI.X.SX32 R37, R23, R5, 0x2, P4 ;  /* 0x0000000517257211 */ /* 0x000fc400020f16ff */
[----:B------:R-:W-:Y:S01]  /*4a80*/  LEA R96, P4, R22, R95, 0x2 ;  /* 0x0000005f16607211 */ /* 0x000fe200078810ff */
[----:B------:R5:W-:Y:S01]  /*4a90*/  STL [R1+0x2bc], R11 ;  /* 0x0002bc0b01007387 */ /* 0x000be20000100800 */
[----:B------:R-:W-:Y:S02]  /*4aa0*/  LEA.HI.X.SX32 R119, R238, R5, 0x2, P5 ;  /* 0x00000005ee777211 */ /* 0x000fe400028f16ff */
[----:B------:R-:W-:Y:S01]  /*4ab0*/  LEA R116, P5, R236, R95, 0x2 ;  /* 0x0000005fec747211 */ /* 0x000fe200078a10ff */
[----:B------:R-:W-:Y:S01]  /*4ac0*/  STL [R1+0x2b8], R28 ;  /* 0x0002b81c01007387 */ /* 0x000fe20000100800 */
[----:B------:R-:W-:Y:S02]  /*4ad0*/  LEA.HI.X.SX32 R97, R22, R5, 0x2, P4 ;  /* 0x0000000516617211 */ /* 0x000fe400020f16ff */
[----:B------:R-:W-:Y:S01]  /*4ae0*/  LEA R34, P4, R21, R95, 0x2 ;  /* 0x0000005f15227211 */ /* 0x000fe200078810ff */
[----:B------:R-:W-:Y:S01]  /*4af0*/  STL [R1+0x2b4], R163 ;  /* 0x0002b4a301007387 */ /* 0x000fe20000100800 */
[----:B------:R-:W-:-:S02]  /*4b00*/  LEA.HI.X.SX32 R117, R236, R5, 0x2, P5 ;  /* 0x00000005ec757211 */ /* 0x000fc400028f16ff */
[----:B------:R-:W-:Y:S01]  /*4b10*/  LEA R114, P5, R234, R95, 0x2 ;  /* 0x0000005fea727211 */ /* 0x000fe200078a10ff */
[----:B------:R-:W-:Y:S01]  /*4b20*/  STL [R1+0x2b0], R10 ;  /* 0x0002b00a01007387 */ /* 0x000fe20000100800 */
[----:B------:R-:W-:Y:S02]  /*4b30*/  LEA.HI.X.SX32 R35, R21, R5, 0x2, P4 ;  /* 0x0000000515237211 */ /* 0x000fe400020f16ff */
[----:B------:R-:W-:Y:S01]  /*4b40*/  LEA R94, P4, R14, R95, 0x2 ;  /* 0x0000005f0e5e7211 */ /* 0x000fe200078810ff */
[----:B------:R4:W-:Y:S01]  /*4b50*/  STL [R1+0x2ac], R162 ;  /* 0x0002aca201007387 */ /* 0x0009e20000100800 */
[----:B------:R-:W-:Y:S02]  /*4b60*/  LEA.HI.X.SX32 R115, R234, R5, 0x2, P5 ;  /* 0x00000005ea737211 */ /* 0x000fe400028f16ff */
[----:B------:R-:W-:Y:S01]  /*4b70*/  LEA R52, P5, R233, R95, 0x2 ;  /* 0x0000005fe9347211 */ /* 0x000fe200078a10ff */
[----:B------:R-:W-:Y:S01]  /*4b80*/  STL [R1+0x2a8], R161 ;  /* 0x0002a8a101007387 */ /* 0x000fe20000100800 */
[----:B------:R-:W-:-:S02]  /*4b90*/  LEA.HI.X.SX32 R95, R14, R5, 0x2, P4 ;  /* 0x000000050e5f7211 */ /* 0x000fc400020f16ff */
[-C--:B------:R-:W-:Y:S01]  /*4ba0*/  LEA R216, P4, R2, R32.reuse, 0x3 ;  /* 0x0000002002d87211 */ /* 0x080fe200078818ff */
[----:B------:R-:W-:Y:S01]  /*4bb0*/  STL [R1+0x2a4], R29 ;  /* 0x0002a41d01007387 */ /* 0x000fe20000100800 */
[----:B------:R-:W-:Y:S01]  /*4bc0*/  LEA.HI.X.SX32 R53, R233, R5, 0x2, P5 ;  /* 0x00000005e9357211 */ /* 0x000fe200028f16ff */
[----:B------:R-:W-:Y:S01]  /*4bd0*/  VIADD R5, R8, 0xfffffffa ;  /* 0xfffffffa08057836 */ /* 0x000fe20000000000 */
[-C--:B------:R-:W-:Y:S01]  /*4be0*/  LEA.HI.X.SX32 R217, R173, R33.reuse, 0x2, P4 ;  /* 0x00000021add97211 */ /* 0x080fe200020f16ff */
[----:B------:R4:W-:Y:S01]  /*4bf0*/  STL [R1+0x2a0], R9 ;  /* 0x0002a00901007387 */ /* 0x0009e20000100800 */
[-C--:B------:R-:W-:Y:S02]  /*4c00*/  LEA R212, P4, R2, R32.reuse, 0x4 ;  /* 0x0000002002d47211 */ /* 0x080fe400078820ff */
[C---:B------:R-:W-:Y:S01]  /*4c10*/  IADD3 R186, P5, R171.reuse, R32, RZ ;  /* 0x00000020abba7210 */ /* 0x040fe20007fbe0ff */
[----:B------:R4:W-:Y:S01]  /*4c20*/  STL [R1+0x29c], R25 ;  /* 0x00029c1901007387 */ /* 0x0009e20000100800 */
[----:B------:R-:W-:-:S02]  /*4c30*/  LEA.HI.X.SX32 R213, R171, R33, 0x2, P4 ;  /* 0x00000021abd57211 */ /* 0x000fc400020f16ff */
[-C--:B------:R-:W-:Y:S01]  /*4c40*/  IADD3 R192, P4, R19, R32.reuse, RZ ;  /* 0x0000002013c07210 */ /* 0x080fe20007f9e0ff */
[----:B------:R-:W-:Y:S01]  /*4c50*/  STL [R1+0x294], R24 ;  /* 0x0002941801007387 */ /* 0x000fe20000100800 */
[-C--:B------:R-:W-:Y:S02]  /*4c60*/  LEA.HI.X.SX32 R187, R2, R33.reuse, 0x2, P5 ;  /* 0x0000002102bb7211 */ /* 0x080fe400028f16ff */
[-C--:B------:R-:W-:Y:S01]  /*4c70*/  IADD3 R214, P5, R164, R32.reuse, RZ ;  /* 0x00000020a4d67210 */ /* 0x080fe20007fbe0ff */
[----:B------:R-:W-:Y:S01]  /*4c80*/  STL [R1+0x290], R20 ;  /* 0x0002901401007387 */ /* 0x000fe20000100800 */
[-C--:B------:R-:W-:Y:S02]  /*4c90*/  LEA.HI.X.SX32 R193, R169, R33.reuse, 0x2, P4 ;  /* 0x00000021a9c17211 */ /* 0x080fe400020f16ff */
[-C--:B------:R-:W-:Y:S01]  /*4ca0*/  LEA R198, P4, R2, R32.reuse, 0x5 ;  /* 0x0000002002c67211 */ /* 0x080fe200078828ff */
[----:B------:R4:W-:Y:S01]  /*4cb0*/  STL [R1+0x28c], R6 ;  /* 0x00028c0601007387 */ /* 0x0009e20000100800 */
[-C--:B------:R-:W-:Y:S01]  /*4cc0*/  LEA.HI.X.SX32 R215, R170, R33.reuse, 0x2, P5 ;  /* 0x00000021aad77211 */ /* 0x080fe200028f16ff */
[----:B--2---:R-:W-:Y:S01]  /*4cd0*/  IMAD R170, R2, 0x68, RZ ;  /* 0x0000006802aa7824 */ /* 0x004fe200078e02ff */
[----:B------:R-:W-:Y:S01]  /*4ce0*/  IADD3 R210, P5, R27, R32, RZ ;  /* 0x000000201bd27210 */ /* 0x000fe20007fbe0ff */
[----:B------:R-:W-:Y:S01]  /*4cf0*/  STL [R1+0x288], R17 ;  /* 0x0002881101007387 */ /* 0x000fe20000100800 */
[----:B------:R-:W-:-:S02]  /*4d00*/  LEA.HI.X.SX32 R199, R167, R33, 0x2, P4 ;  /* 0x00000021a7c77211 */ /* 0x000fc400020f16ff */
[-C--:B------:R-:W-:Y:S02]  /*4d10*/  IADD3 R208, P4, R208, R32.reuse, RZ ;  /* 0x00000020d0d07210 */ /* 0x080fe40007f9e0ff */
[-C--:B------:R-:W-:Y:S01]  /*4d20*/  LEA.HI.X.SX32 R211, R13, R33.reuse, 0x2, P5 ;  /* 0x000000210dd37211 */ /* 0x080fe200028f16ff */
[----:B---3--:R-:W-:Y:S01]  /*4d30*/  IMAD R13, R2, 0x1b, RZ ;  /* 0x0000001b020d7824 */ /* 0x008fe200078e02ff */
[-C--:B------:R-:W-:Y:S02]  /*4d40*/  IADD3 R206, P5, R12, R32.reuse, RZ ;  /* 0x000000200cce7210 */ /* 0x080fe40007fbe0ff */
[-C--:B------:R-:W-:Y:S02]  /*4d50*/  LEA.HI.X.SX32 R209, R165, R33.reuse, 0x2, P4 ;  /* 0x00000021a5d17211 */ /* 0x080fe400020f16ff */
[-C--:B------:R-:W-:Y:S01]  /*4d60*/  IADD3 R200, P4, R200, R32.reuse, RZ ;  /* 0x00000020c8c87210 */ /* 0x080fe20007f9e0ff */
[----:B------:R2:W-:Y:S01]  /*4d70*/  STL [R1+0x284], R13 ;  /* 0x0002840d01007387 */ /* 0x0005e20000100800 */
[----:B------:R-:W-:Y:S01]  /*4d80*/  LEA.HI.X.SX32 R207, R168, R33, 0x2, P5 ;  /* 0x00000021a8cf7211 */ /* 0x000fe200028f16ff */
[----:B-1----:R-:W-:Y:S01]  /*4d90*/  IMAD R168, R2, 0x6c, RZ ;  /* 0x0000006c02a87824 */ /* 0x002fe200078e02ff */
[----:B------:R-:W-:-:S02]  /*4da0*/  IADD3 R202, P5, R202, R32, RZ ;  /* 0x00000020caca7210 */ /* 0x000fc40007fbe0ff */
[-C--:B------:R-:W-:Y:S01]  /*4db0*/  LEA.HI.X.SX32 R201, R164, R33.reuse, 0x2, P4 ;  /* 0x00000021a4c97211 */ /* 0x080fe200020f16ff */
[----:B------:R-:W-:Y:S01]  /*4dc0*/  IMAD R164, R2, 0x7c, RZ ;  /* 0x0000007c02a47824 */ /* 0x000fe200078e02ff */
[-C--:B------:R-:W-:Y:S02]  /*4dd0*/  IADD3 R176, P4, R176, R32.reuse, RZ ;  /* 0x00000020b0b07210 */ /* 0x080fe40007f9e0ff */
[-C--:B------:R-:W-:Y:S01]  /*4de0*/  LEA.HI.X.SX32 R203, R166, R33.reuse, 0x2, P5 ;  /* 0x00000021a6cb7211 */ /* 0x080fe200028f16ff */
[----:B-----5:R-:W-:Y:S01]  /*4df0*/  IMAD R166, R2, 0x70, RZ ;  /* 0x0000007002a67824 */ /* 0x020fe200078e02ff */
[-C--:B------:R-:W-:Y:S02]  /*4e00*/  IADD3 R204, P5, R204, R32.reuse, RZ ;  /* 0x00000020cccc7210 */ /* 0x080fe40007fbe0ff */
[----:B------:R-:W-:Y:S02]  /*4e10*/  LEA.HI.X.SX32 R177, R163, R33, 0x2, P4 ;  /* 0x00000021a3b17211 */ /* 0x000fe400020f16ff */
[----:B------:R-:W-:-:S02]  /*4e20*/  LEA R180, P4, R2, R32, 0x6 ;  /* 0x0000002002b47211 */ /* 0x000fc400078830ff */
[-C--:B------:R-:W-:Y:S01]  /*4e30*/  LEA.HI.X.SX32 R205, R11, R33.reuse, 0x2, P5 ;  /* 0x000000210bcd7211 */ /* 0x080fe200028f16ff */
[----:B------:R-:W-:Y:S01]  /*4e40*/  IMAD R11, R2, 0x1d, RZ ;  /* 0x0000001d020b7824 */ /* 0x000fe200078e02ff */
[-C--:B------:R-:W-:Y:S02]  /*4e50*/  IADD3 R178, P5, R178, R32.reuse, RZ ;  /* 0x00000020b2b27210 */ /* 0x080fe40007fbe0ff */
[-C--:B------:R-:W-:Y:S01]  /*4e60*/  LEA.HI.X.SX32 R181, R162, R33.reuse, 0x2, P4 ;  /* 0x00000021a2b57211 */ /* 0x080fe200020f16ff */
[----:B----4-:R-:W-:Y:S01]  /*4e70*/  IMAD R162, R2, 0x78, RZ ;  /* 0x0000007802a27824 */ /* 0x010fe200078e02ff */
[-C--:B------:R-:W-:Y:S01]  /*4e80*/  IADD3 R196, P4, R196, R32.reuse, RZ ;  /* 0x00000020c4c47210 */ /* 0x080fe20007f9e0ff */
[----:B------:R1:W-:Y:S01]  /*4e90*/  STL [R1+0x27c], R11 ;  /* 0x00027c0b01007387 */ /* 0x0003e20000100800 */
[-C--:B------:R-:W-:Y:S01]  /*4ea0*/  LEA.HI.X.SX32 R179, R28, R33.reuse, 0x2, P5 ;  /* 0x000000211cb37211 */ /* 0x080fe200028f16ff */
[----:B------:R-:W-:Y:S01]  /*4eb0*/  IMAD R28, R2, 0x74, RZ ;  /* 0x00000074021c7824 */ /* 0x000fe200078e02ff */
[----:B------:R-:W-:Y:S01]  /*4ec0*/  IADD3 R194, P5, R194, R32, RZ ;  /* 0x00000020c2c27210 */ /* 0x000fe20007fbe0ff */
[----:B------:R3:W-:Y:S01]  /*4ed0*/  STL [R1], RZ ;  /* 0x000000ff01007387 */ /* 0x0007e20000100800 */
[----:B------:R-:W-:-:S02]  /*4ee0*/  LEA.HI.X.SX32 R197, R29, R33, 0x2, P4 ;  /* 0x000000211dc57211 */ /* 0x000fc400020f16ff */
[-C--:B------:R-:W-:Y:S01]  /*4ef0*/  IADD3 R172, P4, R172, R32.reuse, RZ ;  /* 0x00000020acac7210 */ /* 0x080fe20007f9e0ff */
[----:B------:R3:W-:Y:S01]  /*4f00*/  STL [R1+0x4], RZ ;  /* 0x000004ff01007387 */ /* 0x0007e20000100800 */
[-C--:B------:R-:W-:Y:S01]  /*4f10*/  LEA.HI.X.SX32 R195, R10, R33.reuse, 0x2, P5 ;  /* 0x000000210ac37211 */ /* 0x080fe200028f16ff */
[----:B------:R-:W-:Y:S01]  /*4f20*/  IMAD R10, R2, 0x1e, RZ ;  /* 0x0000001e020a7824 */ /* 0x000fe200078e02ff */
[-C--:B------:R-:W-:Y:S01]  /*4f30*/  IADD3 R190, P5, R190, R32.reuse, RZ ;  /* 0x00000020bebe7210 */ /* 0x080fe20007fbe0ff */
[----:B------:R3:W-:Y:S01]  /*4f40*/  STL [R1+0x8], RZ ;  /* 0x000008ff01007387 */ /* 0x0007e20000100800 */
[-C--:B------:R-:W-:Y:S02]  /*4f50*/  LEA.HI.X.SX32 R173, R27, R33.reuse, 0x2, P4 ;  /* 0x000000211bad7211 */ /* 0x080fe400020f16ff */
[----:B------:R-:W-:Y:S01]  /*4f60*/  IADD3 R188, P4, R188, R32, RZ ;  /* 0x00000020bcbc7210 */ /* 0x000fe20007f9e0ff */
[----:B------:R3:W-:Y:S01]  /*4f70*/  STL [R1+0xc], RZ ;  /* 0x00000cff01007387 */ /* 0x0007e20000100800 */
[----:B------:R-:W-:-:S02]  /*4f80*/  LEA.HI.X.SX32 R191, R161, R33, 0x2, P5 ;  /* 0x00000021a1bf7211 */ /* 0x000fc400028f16ff */
[-C--:B------:R-:W-:Y:S01]  /*4f90*/  IADD3 R174, P5, R174, R32.reuse, RZ ;  /* 0x00000020aeae7210 */ /* 0x080fe20007fbe0ff */
[----:B------:R3:W-:Y:S01]  /*4fa0*/  STL [R1+0x10], RZ ;  /* 0x000010ff01007387 */ /* 0x0007e20000100800 */
[-C--:B------:R-:W-:Y:S02]  /*4fb0*/  LEA.HI.X.SX32 R189, R24, R33.reuse, 0x2, P4 ;  /* 0x0000002118bd7211 */ /* 0x080fe400020f16ff */
[-C--:B------:R-:W-:Y:S01]  /*4fc0*/  IADD3 R184, P4, R184, R32.reuse, RZ ;  /* 0x00000020b8b87210 */ /* 0x080fe20007f9e0ff */
[----:B------:R3:W-:Y:S01]  /*4fd0*/  STL [R1+0x14], RZ ;  /* 0x000014ff01007387 */ /* 0x0007e20000100800 */
[-C--:B------:R-:W-:Y:S01]  /*4fe0*/  LEA.HI.X.SX32 R175, R9, R33.reuse, 0x2, P5 ;  /* 0x0000002109af7211 */ /* 0x080fe200028f16ff */
[----:B------:R-:W-:Y:S01]  /*4ff0*/  IMAD R9, R2, 0x1f, RZ ;  /* 0x0000001f02097824 */ /* 0x000fe200078e02ff */
[----:B------:R-:W-:Y:S01]  /*5000*/  IADD3 R160, P5, R160, R32, RZ ;  /* 0x00000020a0a07210 */ /* 0x000fe20007fbe0ff */
[----:B------:R3:W-:Y:S01]  /*5010*/  STL [R1+0x18], RZ ;  /* 0x000018ff01007387 */ /* 0x0007e20000100800 */
[----:B------:R-:W-:-:S02]  /*5020*/  LEA.HI.X.SX32 R185, R19, R33, 0x2, P4 ;  /* 0x0000002113b97211 */ /* 0x000fc400020f16ff */
[-C--:B------:R-:W-:Y:S01]  /*5030*/  IADD3 R170, P4, R170, R32.reuse, RZ ;  /* 0x00000020aaaa7210 */ /* 0x080fe20007f9e0ff */
[----:B------:R3:W-:Y:S01]  /*5040*/  STL [R1+0x1c], RZ ;  /* 0x00001cff01007387 */ /* 0x0007e20000100800 */
[-C--:B------:R-:W-:Y:S01]  /*5050*/  LEA.HI.X.SX32 R161, R25, R33.reuse, 0x2, P5 ;  /* 0x0000002119a17211 */ /* 0x080fe200028f16ff */
[----:B------:R-:W-:Y:S01]  /*5060*/  VIADD R25, R15, UR12 ;  /* 0x0000000c0f197c36 */ /* 0x000fe20008000000 */
[-C--:B------:R-:W-:Y:S01]  /*5070*/  IADD3 R182, P5, R182, R32.reuse, RZ ;  /* 0x00000020b6b67210 */ /* 0x080fe20007fbe0ff */
[----:B------:R3:W-:Y:S01]  /*5080*/  STL [R1+0x20], RZ ;  /* 0x000020ff01007387 */ /* 0x0007e20000100800 */
[-C--:B------:R-:W-:Y:S02]  /*5090*/  LEA.HI.X.SX32 R171, R17, R33.reuse, 0x2, P4 ;  /* 0x0000002111ab7211 */ /* 0x080fe400020f16ff */
[----:B------:R-:W-:Y:S01]  /*50a0*/  IADD3 R166, P4, R166, R32, RZ ;  /* 0x00000020a6a67210 */ /* 0x000fe20007f9e0ff */
[----:B------:R-:W-:Y:S01]  /*50b0*/  @!PT LDS RZ, [RZ] ;  /* 0x00000000fffff984 */ /* 0x000fe20000000800 */
[----:B------:R-:W-:Y:S01]  /*50c0*/  @!PT LDS RZ, [RZ] ;  /* 0x00000000fffff984 */ /* 0x000fe20000000800 */
[----:B------:R-:W-:Y:S01]  /*50d0*/  @!PT LDS RZ, [RZ] ;  /* 0x00000000fffff984 */ /* 0x000fe20000000800 */
[----:B------:R4:W-:Y:S01]  /*50e0*/  LDGSTS.E [R25+0x20000], desc[UR16][R32.64], !P1 ;  /* 0x2000000020197fae */ /* 0x0009e2000c921850 */
[----:B------:R-:W-:-:S02]  /*50f0*/  LEA.HI.X.SX32 R183, R20, R33, 0x2, P5 ;  /* 0x0000002114b77211 */ /* 0x000fc400028f16ff */
[-C--:B------:R-:W-:Y:S01]  /*5100*/  IADD3 R26, P5, R26, R32.reuse, RZ ;  /* 0x000000201a1a7210 */ /* 0x080fe20007fbe0ff */
[----:B------:R5:W-:Y:S01]  /*5110*/  LDGSTS.E [R25+0x20004], desc[UR16][R186.64], !P0 ;  /* 0x20004000ba197fae */ /* 0x000be2000c121850 */
[-C--:B------:R-:W-:Y:S02]  /*5120*/  LEA.HI.X.SX32 R167, R12, R33.reuse, 0x2, P4 ;  /* 0x000000210ca77211 */ /* 0x080fe400020f16ff */
[-C--:B------:R-:W-:Y:S01]  /*5130*/  IADD3 R162, P4, R162, R32.reuse, RZ ;  /* 0x00000020a2a27210 */ /* 0x080fe20007f9e0ff */
[----:B------:R3:W-:Y:S01]  /*5140*/  LDGSTS.E [R25+0x20008], desc[UR16][R216.64], !P6 ;  /* 0x20008000d8197fae */ /* 0x0007e2000f121850 */
[-C--:B------:R-:W-:Y:S01]  /*5150*/  LEA.HI.X.SX32 R27, R6, R33.reuse, 0x2, P5 ;  /* 0x00000021061b7211 */ /* 0x080fe200028f16ff */
[----:B------:R-:W-:Y:S01]  /*5160*/  VIADD R6, R8, 0xfffffff9 ;  /* 0xfffffff908067836 */ /* 0x000fe20000000000 */
[-C--:B------:R-:W-:Y:S01]  /*5170*/  IADD3 R168, P5, R168, R32.reuse, RZ ;  /* 0x00000020a8a87210 */ /* 0x080fe20007fbe0ff */
[----:B------:R3:W-:Y:S01]  /*5180*/  LDGSTS.E [R25+0x2000c], desc[UR16][R214.64], !P2 ;  /* 0x2000c000d6197fae */ /* 0x0007e2000d121850 */
[-C--:B------:R-:W-:Y:S01]  /*5190*/  LEA.HI.X.SX32 R163, R10, R33.reuse, 0x2, P4 ;  /* 0x000000210aa37211 */ /* 0x080fe200020f16ff */
[----:B------:R-:W4:Y:S01]  /*51a0*/  LDC R12, c[0x0][0x230] ;  /* 0x00008c00ff0c7b82 */ /* 0x000f220000000800 */
[----:B------:R-:W-:Y:S01]  /*51b0*/  ISETP.GE.U32.AND P4, PT, R5, 0x7fffffdb, PT ;  /* 0x7fffffdb0500780c */ /* 0x000fe20003f86070 */
[----:B------:R-:W-:Y:S01]  /*51c0*/  VIADD R5, R8, 0xfffffff8 ;  /* 0xfffffff808057836 */ /* 0x000fe20000000000 */
[----:B------:R-:W-:Y:S01]  /*51d0*/  LEA.HI.X.SX32 R169, R13, R33, 0x2, P5 ;  /* 0x000000210da97211 */ /* 0x000fe200028f16ff */
[----:B------:R1:W-:Y:S01]  /*51e0*/  STL [R1+0x24], RZ ;  /* 0x000024ff01007387 */ /* 0x0003e20000100800 */
[----:B------:R-:W-:-:S02]  /*51f0*/  IADD3 R28, P5, R28, R32, RZ ;  /* 0x000000201c1c7210 */ /* 0x000fc40007fbe0ff */
[----:B------:R-:W-:Y:S01]  /*5200*/  ISETP.GE.U32.AND P1, PT, R5, 0x7fffffd9, PT ;  /* 0x7fffffd90500780c */ /* 0x000fe20003f26070 */
[----:B------:R-:W-:Y:S01]  /*5210*/  VIADD R5, R8, 0xfffffff6 ;  /* 0xfffffff608057836 */ /* 0x000fe20000000000 */
[-C--:B------:R-:W-:Y:S01]  /*5220*/  LEA.HI.X.SX32 R29, R11, R33.reuse, 0x2, P5 ;  /* 0x000000210b1d7211 */ /* 0x080fe200028f16ff */
[----:B--2---:R-:W2:Y:S01]  /*5230*/  S2R R13, SR_TID.X ;  /* 0x00000000000d7919 */ /* 0x004ea20000002100 */
[----:B------:R-:W-:Y:S02]  /*5240*/  IADD3 R164, P5, R164, R32, RZ ;  /* 0x00000020a4a47210 */ /* 0x000fe40007fbe0ff */
[----:B------:R-:W-:Y:S01]  /*5250*/  ISETP.GE.U32.AND P6, PT, R5, 0x7fffffd7, PT ;  /* 0x7fffffd70500780c */ /* 0x000fe20003fc6070 */
[----:B------:R-:W-:Y:S01]  /*5260*/  VIADD R5, R8, 0xfffffff5 ;  /* 0xfffffff508057836 */ /* 0x000fe20000000000 */
[----:B------:R-:W-:Y:S01]  /*5270*/  LEA.HI.X.SX32 R165, R9, R33, 0x2, P5 ;  /* 0x0000002109a57211 */ /* 0x000fe200028f16ff */
[----:B------:R1:W-:Y:S01]  /*5280*/  STL [R1+0x28], RZ ;  /* 0x000028ff01007387 */ /* 0x0003e20000100800 */
[----:B------:R-:W-:-:S02]  /*5290*/  LOP3.LUT R9, R15, 0x10, RZ, 0x3c, !PT ;  /* 0x000000100f097812 */ /* 0x000fc400078e3cff */
[----:B------:R-:W-:Y:S01]  /*52a0*/  ISETP.GE.U32.AND P5, PT, R6, 0x7fffffda, PT ;  /* 0x7fffffda0600780c */ /* 0x000fe20003fa6070 */
[C---:B------:R-:W-:Y:S01]  /*52b0*/  VIADD R6, R8.reuse, 0xfffffff7 ;  /* 0xfffffff708067836 */ /* 0x040fe20000000000 */
[----:B------:R-:W-:Y:S01]  /*52c0*/  ISETP.GE.U32.AND P2, PT, R5, 0x7fffffd6, PT ;  /* 0x7fffffd60500780c */ /* 0x000fe20003f46070 */
[----:B------:R-:W-:Y:S01]  /*52d0*/  VIADD R19, R9, UR12 ;  /* 0x0000000c09137c36 */ /* 0x000fe20008000000 */
[----:B------:R-:W-:Y:S01]  /*52e0*/  LOP3.LUT R9, R15, 0x20, RZ, 0x3c, !PT ;  /* 0x000000200f097812 */ /* 0x000fe200078e3cff */
[----:B------:R-:W-:Y:S01]  /*52f0*/  VIADD R5, R8, 0xfffffff4 ;  /* 0xfffffff408057836 */ /* 0x000fe20000000000 */
[----:B------:R-:W-:Y:S01]  /*5300*/  ISETP.GE.U32.AND P0, PT, R6, 0x7fffffd8, PT ;  /* 0x7fffffd80600780c */ /* 0x000fe20003f06070 */
[C---:B------:R-:W-:Y:S01]  /*5310*/  VIADD R6, R8.reuse, 0xfffffff3 ;  /* 0xfffffff308067836 */ /* 0x040fe20000000000 */
[----:B------:R3:W-:Y:S01]  /*5320*/  LDGSTS.E [R19+0x20000], desc[UR16][R212.64], !P3 ;  /* 0x20000000d4137fae */ /* 0x0007e2000d921850 */
[----:B------:R-:W-:Y:S01]  /*5330*/  VIADD R24, R9, UR12 ;  /* 0x0000000c09187c36 */ /* 0x000fe20008000000 */
[----:B------:R-:W-:Y:S01]  /*5340*/  ISETP.GE.U32.AND P3, PT, R5, 0x7fffffd5, PT ;  /* 0x7fffffd50500780c */ /* 0x000fe20003f66070 */
[----:B------:R-:W-:Y:S01]  /*5350*/  VIADD R5, R8, 0xfffffff2 ;  /* 0xfffffff208057836 */ /* 0x000fe20000000000 */
[----:B------:R3:W-:Y:S01]  /*5360*/  LDGSTS.E [R19+0x20004], desc[UR16][R210.64], !P4 ;  /* 0x20004000d2137fae */ /* 0x0007e2000e121850 */
[----:B------:R-:W-:Y:S01]  /*5370*/  ISETP.GE.U32.AND P4, PT, R6, 0x7fffffd4, PT ;  /* 0x7fffffd40600780c */ /* 0x000fe20003f86070 */
[C---:B------:R-:W-:Y:S01]  /*5380*/  VIADD R6, R8.reuse, 0xffffffef ;  /* 0xffffffef08067836 */ /* 0x040fe20000000000 */
[----:B------:R-:W-:Y:S01]  /*5390*/  LOP3.LUT R9, R15, 0x30, RZ, 0x3c, !PT ;  /* 0x000000300f097812 */ /* 0x000fe200078e3cff */
[----:B------:R3:W-:Y:S01]  /*53a0*/  LDGSTS.E [R19+0x20008], desc[UR16][R192.64], !P5 ;  /* 0x20008000c0137fae */ /* 0x0007e2000e921850 */
[----:B------:R-:W-:Y:S01]  /*53b0*/  ISETP.GE.U32.AND P5, PT, R5, 0x7fffffd3, PT ;  /* 0x7fffffd30500780c */ /* 0x000fe20003fa6070 */
[----:B------:R-:W-:Y:S01]  /*53c0*/  VIADD R5, R8, 0xfffffff1 ;  /* 0xfffffff108057836 */ /* 0x000fe20000000000 */
[----:B------:R-:W-:Y:S01]  /*53d0*/  LOP3.LUT R10, R15, 0x60, RZ, 0x3c, !PT ;  /* 0x000000600f0a7812 */ /* 0x000fe200078e3cff */
[----:B------:R3:W-:Y:S01]  /*53e0*/  LDGSTS.E [R19+0x2000c], desc[UR16][R206.64], !P1 ;  /* 0x2000c000ce137fae */ /* 0x0007e2000c921850 */
[----:B------:R-:W-:Y:S01]  /*53f0*/  VIADD R20, R9, UR12 ;  /* 0x0000000c09147c36 */ /* 0x000fe20008000000 */
[----:B------:R-:W-:-:S02]  /*5400*/  LOP3.LUT R9, R15, 0x40, RZ, 0x3c, !PT ;  /* 0x000000400f097812 */ /* 0x000fc400078e3cff */
[----:B------:R-:W-:Y:S01]  /*5410*/  ISETP.GE.U32.AND P1, PT, R5, 0x7fffffd2, PT ;  /* 0x7fffffd20500780c */ /* 0x000fe20003f26070 */
[----:B------:R-:W-:Y:S01]  /*5420*/  VIADD R5, R8, 0xfffffff0 ;  /* 0xfffffff008057836 */ /* 0x000fe20000000000 */
[----:B------:R3:W-:Y:S01]  /*5430*/  LDGSTS.E [R24+0x20000], desc[UR16][R198.64], !P0 ;  /* 0x20000000c6187fae */ /* 0x0007e2000c121850 */
[----:B------:R-:W-:Y:S01]  /*5440*/  VIADD R17, R9, UR12 ;  /* 0x0000000c09117c36 */ /* 0x000fe20008000000 */
[----:B------:R-:W-:Y:S01]  /*5450*/  LOP3.LUT R9, R15, 0x50, RZ, 0x3c, !PT ;  /* 0x000000500f097812 */ /* 0x000fe200078e3cff */
[----:B------:R-:W-:Y:S01]  /*5460*/  VIADD R10, R10, UR12 ;  /* 0x0000000c0a0a7c36 */ /* 0x000fe20008000000 */
[----:B------:R-:W-:Y:S01]  /*5470*/  ISETP.GE.U32.AND P0, PT, R5, 0x7fffffd1, PT ;  /* 0x7fffffd10500780c */ /* 0x000fe20003f06070 */
[----:B------:R-:W-:Y:S01]  /*5480*/  VIADD R5, R8, 0xffffffee ;  /* 0xffffffee08057836 */ /* 0x000fe20000000000 */
[----:B------:R3:W-:Y:S01]  /*5490*/  LDGSTS.E [R24+0x20004], desc[UR16][R202.64], !P6 ;  /* 0x20004000ca187fae */ /* 0x0007e2000f121850 */
[----:B------:R-:W-:Y:S01]  /*54a0*/  ISETP.GE.U32.AND P6, PT, R6, 0x7fffffd0, PT ;  /* 0x7fffffd00600780c */ /* 0x000fe20003fc6070 */
[C---:B------:R-:W-:Y:S01]  /*54b0*/  VIADD R6, R8.reuse, 0xffffffeb ;  /* 0xffffffeb08067836 */ /* 0x040fe20000000000 */
[----:B--2---:R-:W-:Y:S01]  /*54c0*/  LOP3.LUT R13, R13, 0x1f, RZ, 0xc0, !PT ;  /* 0x0000001f0d0d7812 */ /* 0x004fe200078ec0ff */
[----:B------:R2:W-:Y:S01]  /*54d0*/  LDGSTS.E [R24+0x20008], desc[UR16][R208.64], !P2 ;  /* 0x20008000d0187fae */ /* 0x0005e2000d121850 */
[----:B------:R-:W-:Y:S01]  /*54e0*/  ISETP.GE.U32.AND P2, PT, R5, 0x7fffffcf, PT ;  /* 0x7fffffcf0500780c */ /* 0x000fe20003f46070 */
[----:B------:R-:W-:-:S02]  /*54f0*/  VIADD R5, R8, 0xffffffed ;  /* 0xffffffed08057836 */ /* 0x000fc40000000000 */
[----:B------:R2:W-:Y:S01]  /*5500*/  LDGSTS.E [R24+0x2000c], desc[UR16][R204.64], !P3 ;  /* 0x2000c000cc187fae */ /* 0x0005e2000d921850 */
[----:B-1----:R-:W-:Y:S02]  /*5510*/  VIADD R11, R9, UR12 ;  /* 0x0000000c090b7c36 */ /* 0x002fe40008000000 */
[----:B------:R-:W-:Y:S01]  /*5520*/  ISETP.GE.U32.AND P3, PT, R5, 0x7fffffce, PT ;  /* 0x7fffffce0500780c */ /* 0x000fe20003f66070 */
[C---:B------:R-:W-:Y:S01]  /*5530*/  VIADD R5, R8.reuse, 0xffffffec ;  /* 0xffffffec08057836 */ /* 0x040fe20000000000 */
[----:B------:R1:W-:Y:S01]  /*5540*/  LDGSTS.E [R20+0x20000], desc[UR16][R200.64], !P4 ;  /* 0x20000000c8147fae */ /* 0x0003e2000e121850 */
[----:B------:R-:W-:-:S03]  /*5550*/  VIADD R9, R8, 0xffffffe1 ;  /* 0xffffffe108097836 */ /* 0x000fc60000000000 */
[----:B------:R-:W-:Y:S01]  /*5560*/  ISETP.GE.U32.AND P4, PT, R5, 0x7fffffcd, PT ;  /* 0x7fffffcd0500780c */ /* 0x000fe20003f86070 */
[----:B------:R-:W-:Y:S01]  /*5570*/  VIADD R5, R8, 0xffffffea ;  /* 0xffffffea08057836 */ /* 0x000fe20000000000 */
[----:B------:R1:W-:Y:S01]  /*5580*/  LDGSTS.E [R20+0x20004], desc[UR16][R178.64], !P5 ;  /* 0x20004000b2147fae */ /* 0x0003e2000e921850 */
[----:B------:R-:W-:Y:S01]  /*5590*/  ISETP.GE.U32.AND P5, PT, R6, 0x7fffffcc, PT ;  /* 0x7fffffcc0600780c */ /* 0x000fe20003fa6070 */
[C---:B------:R-:W-:Y:S02]  /*55a0*/  VIADD R6, R8.reuse, 0xffffffe7 ;  /* 0xffffffe708067836 */ /* 0x040fe40000000000 */
[----:B------:R1:W-:Y:S01]  /*55b0*/  LDGSTS.E [R20+0x20008], desc[UR16][R176.64], !P1 ;  /* 0x20008000b0147fae */ /* 0x0003e2000c921850 */
[----:B------:R-:W-:Y:S01]  /*55c0*/  ISETP.GE.U32.AND P1, PT, R5, 0x7fffffcb, PT ;  /* 0x7fffffcb0500780c */ /* 0x000fe20003f26070 */
[C---:B------:R-:W-:Y:S02]  /*55d0*/  VIADD R5, R8.reuse, 0xffffffe9 ;  /* 0xffffffe908057836 */ /* 0x040fe40000000000 */
[----:B------:R1:W-:Y:S03]  /*55e0*/  LDGSTS.E [R20+0x2000c], desc[UR16][R194.64], !P0 ;  /* 0x2000c000c2147fae */ /* 0x0003e6000c121850 */
[----:B------:R-:W-:Y:S01]  /*55f0*/  ISETP.GE.U32.AND P0, PT, R5, 0x7fffffca, PT ;  /* 0x7fffffca0500780c */ /* 0x000fe20003f06070 */
[----:B------:R-:W-:Y:S01]  /*5600*/  VIADD R5, R8, 0xffffffe8 ;  /* 0xffffffe808057836 */ /* 0x000fe20000000000 */
[----:B------:R1:W-:Y:S04]  /*5610*/  LDGSTS.E [R17+0x20000], desc[UR16][R180.64], !P6 ;  /* 0x20000000b4117fae */ /* 0x0003e8000f121850 */
[----:B------:R-:W-:Y:S01]  /*5620*/  ISETP.GE.U32.AND P6, PT, R5, 0x7fffffc9, PT ;  /* 0x7fffffc90500780c */ /* 0x000fe20003fc6070 */
[----:B------:R1:W-:Y:S01]  /*5630*/  LDGSTS.E [R17+0x20004], desc[UR16][R190.64], !P2 ;  /* 0x20004000be117fae */ /* 0x0003e2000d121850 */
[----:B------:R-:W-:Y:S01]  /*5640*/  ISETP.GE.U32.AND P2, PT, R6, 0x7fffffc8, PT ;  /* 0x7fffffc80600780c */ /* 0x000fe20003f46070 */
[----:B------:R-:W-:-:S02]  /*5650*/  VIADD R5, R8, 0xffffffe6 ;  /* 0xffffffe608057836 */ /* 0x000fc40000000000 */
[C---:B------:R-:W-:Y:S01]  /*5660*/  VIADD R6, R8.reuse, 0xffffffe4 ;  /* 0xffffffe408067836 */ /* 0x040fe20000000000 */
[----:B------:R1:W-:Y:S02]  /*5670*/  LDGSTS.E [R17+0x20008], desc[UR16][R196.64], !P3 ;  /* 0x20008000c4117fae */ /* 0x0003e4000d921850 */
[----:B------:R-:W-:Y:S01]  /*5680*/  ISETP.GE.U32.AND P3, PT, R5, 0x7fffffc7, PT ;  /* 0x7fffffc70500780c */ /* 0x000fe20003f66070 */
[----:B------:R-:W-:Y:S01]  /*5690*/  VIADD R5, R8, 0xffffffe5 ;  /* 0xffffffe508057836 */ /* 0x000fe20000000000 */
[----:B------:R1:W-:Y:S04]  /*56a0*/  LDGSTS.E [R17+0x2000c], desc[UR16][R174.64], !P4 ;  /* 0x2000c000ae117fae */ /* 0x0003e8000e121850 */
[----:B------:R1:W-:Y:S01]  /*56b0*/  LDGSTS.E [R11+0x20000], desc[UR16][R172.64], !P5 ;  /* 0x20000000ac0b7fae */ /* 0x0003e2000e921850 */
[----:B------:R-:W-:Y:S01]  /*56c0*/  ISETP.GE.U32.AND P5, PT, R6, 0x7fffffc5, PT ;  /* 0x7fffffc50600780c */ /* 0x000fe20003fa6070 */
[C---:B------:R-:W-:Y:S01]  /*56d0*/  VIADD R6, R8.reuse, 0xffffffe2 ;  /* 0xffffffe208067836 */ /* 0x040fe20000000000 */
[----:B------:R-:W-:Y:S01]  /*56e0*/  ISETP.GE.U32.AND P4, PT, R5, 0x7fffffc6, PT ;  /* 0x7fffffc60500780c */ /* 0x000fe20003f86070 */
[----:B------:R1:W-:Y:S01]  /*56f0*/  LDGSTS.E [R11+0x20004], desc[UR16][R160.64], !P1 ;  /* 0x20004000a00b7fae */ /* 0x0003e2000c921850 */
[----:B------:R-:W-:-:S03]  /*5700*/  VIADD R5, R8, 0xffffffe3 ;  /* 0xffffffe308057836 */ /* 0x000fc60000000000 */
[----:B------:R1:W-:Y:S01]  /*5710*/  LDGSTS.E [R11+0x20008], desc[UR16][R188.64], !P0 ;  /* 0x20008000bc0b7fae */ /* 0x0003e2000c121850 */
[----:B------:R-:W-:Y:S01]  /*5720*/  ISETP.GE.U32.AND P0, PT, R6, 0x7fffffc3, PT ;  /* 0x7fffffc30600780c */ /* 0x000fe20003f06070 */
[C---:B------:R-:W-:Y:S01]  /*5730*/  VIADD R6, R8.reuse, 0xffffffe0 ;  /* 0xffffffe008067836 */ /* 0x040fe20000000000 */
[----:B------:R-:W-:Y:S01]  /*5740*/  ISETP.GE.U32.AND P1, PT, R5, 0x7fffffc4, PT ;  /* 0x7fffffc40500780c */ /* 0x000fe20003f26070 */
[----:B------:R1:W-:Y:S01]  /*5750*/  LDGSTS.E [R11+0x2000c], desc[UR16][R182.64], !P6 ;  /* 0x2000c000b60b7fae */ /* 0x0003e2000f121850 */
[----:B------:R-:W-:Y:S02]  /*5760*/  VIADD R5, R8, 0x1f ;  /* 0x0000001f08057836 */ /* 0x000fe40000000000 */
[----:B------:R-:W-:Y:S01]  /*5770*/  ISETP.GE.AND P6, PT, R13, R6, PT ;  /* 0x000000060d00720c */ /* 0x000fe20003fc6270 */
[----:B------:R1:W-:Y:S02]  /*5780*/  LDGSTS.E [R10+0x20000], desc[UR16][R184.64], !P2 ;  /* 0x20000000b80a7fae */ /* 0x0003e4000d121850 */
[----:B------:R-:W-:-:S02]  /*5790*/  ISETP.GT.AND P2, PT, R5, 0x1f, PT ;  /* 0x0000001f0500780c */ /* 0x000fc40003f44270 */
[----:B------:R1:W-:Y:S01]  /*57a0*/  LDGSTS.E [R10+0x20004], desc[UR16][R26.64], !P3 ;  /* 0x200040001a0a7fae */ /* 0x0003e2000d921850 */
[----:B------:R-:W-:Y:S02]  /*57b0*/  ISETP.GE.U32.AND P3, PT, R9, 0x7fffffc2, PT ;  /* 0x7fffffc20900780c */ /* 0x000fe40003f66070 */
[----:B------:R-:W-:Y:S01]  /*57c0*/  SEL R9, RZ, 0x4, P6 ;  /* 0x00000004ff097807 */ /* 0x000fe20003000000 */
[----:B------:R1:W-:Y:S01]  /*57d0*/  LDGSTS.E [R10+0x20008], desc[UR16][R170.64], !P4 ;  /* 0x20008000aa0a7fae */ /* 0x0003e2000e121850 */
[----:B------:R-:W-:Y:S02]  /*57e0*/  ISETP.GE.AND P6, PT, R13, R8, PT ;  /* 0x000000080d00720c */ /* 0x000fe40003fc6270 */
[----:B------:R-:W5:Y:S01]  /*57f0*/  LDC R13, c[0x0][0x230] ;  /* 0x00008c00ff0d7b82 */ /* 0x000f620000000800 */
[----:B------:R-:W-:Y:S01]  /*5800*/  SEL R8, RZ, 0x4, !P2 ;  /* 0x00000004ff087807 */ /* 0x000fe20005000000 */
[----:B------:R1:W-:Y:S01]  /*5810*/  LDGSTS.E [R10+0x2000c], desc[UR16][R168.64], !P5 ;  /* 0x2000c000a80a7fae */ /* 0x0003e2000e921850 */
[----:B------:R-:W-:-:S02]  /*5820*/  ISETP.GT.AND P2, PT, R5, 0x3f, PT ;  /* 0x0000003f0500780c */ /* 0x000fc40003f44270 */
[----:B------:R-:W-:Y:S01]  /*5830*/  SEL R8, R8, RZ, !P6 ;  /* 0x000000ff08087207 */ /* 0x000fe20007000000 */
[----:B------:R1:W-:Y:S01]  /*5840*/  STL [R1+0x2c], RZ ;  /* 0x00002cff01007387 */ /* 0x0003e20000100800 */
[----:B------:R-:W-:Y:S02]  /*5850*/  SEL R9, R9, RZ, P2 ;  /* 0x000000ff09097207 */ /* 0x000fe40001000000 */
[----:B------:R-:W-:Y:S01]  /*5860*/  ISETP.NE.U32.AND P4, PT, R8, RZ, PT ;  /* 0x000000ff0800720c */ /* 0x000fe20003f85070 */
[----:B------:R1:W-:Y:S01]  /*5870*/  STL [R1+0x30], RZ ;  /* 0x000030ff01007387 */ /* 0x0003e20000100800 */
[----:B------:R-:W-:Y:S02]  /*5880*/  LOP3.LUT R8, R15, 0x70, RZ, 0x3c, !PT ;  /* 0x000000700f087812 */ /* 0x000fe400078e3cff */
[----:B------:R-:W-:Y:S01]  /*5890*/  ISETP.GE.U32.AND P6, PT, R6, 0x7fffffc1, PT ;  /* 0x7fffffc10600780c */ /* 0x000fe20003fc6070 */
[----:B----4-:R-:W-:Y:S01]  /*58a0*/  VIADD R6, R12, 0xffffffdf ;  /* 0xffffffdf0c067836 */ /* 0x010fe20000000000 */
[----:B------:R-:W-:Y:S01]  /*58b0*/  ISETP.NE.U32.AND P2, PT, R9, RZ, PT ;  /* 0x000000ff0900720c */ /* 0x000fe20003f45070 */
[----:B------:R-:W-:Y:S01]  /*58c0*/  VIADD R9, R8, UR12 ;  /* 0x0000000c08097c36 */ /* 0x000fe20008000000 */
[----:B------:R-:W4:Y:S01]  /*58d0*/  LDC R12, c[0x0][0x230] ;  /* 0x00008c00ff0c7b82 */ /* 0x000f220000000800 */
[----:B------:R-:W-:Y:S01]  /*58e0*/  VIADD R8, R251, 0xffffffde ;  /* 0xffffffdefb087836 */ /* 0x000fe20000000000 */
[----:B------:R-:W-:Y:S01]  /*58f0*/  ISETP.GE.U32.AND P5, PT, R6, 0x7fffffc0, PT ;  /* 0x7fffffc00600780c */ /* 0x000fe20003fa6070 */
[----:B------:R1:W-:Y:S04]  /*5900*/  STL [R1+0x34], RZ ;  /* 0x000034ff01007387 */ /* 0x0003e80000100800 */
[----:B------:R1:W-:Y:S01]  /*5910*/  LDGSTS.E [R9+0x20000], desc[UR16][R166.64], !P1 ;  /* 0x20000000a6097fae */ /* 0x0003e2000c921850 */
[----:B------:R-:W2:Y:S01]  /*5920*/  LDC R6, c[0x0][0x230] ;  /* 0x00008c00ff067b82 */ /* 0x000ea20000000800 */
[----:B------:R-:W-:Y:S01]  /*5930*/  ISETP.GE.U32.AND P1, PT, R8, 0x7fffffbf, PT ;  /* 0x7fffffbf0800780c */ /* 0x000fe20003f26070 */
[----:B-----5:R-:W-:Y:S01]  /*5940*/  VIADD R8, R13, 0xffffffdc ;  /* 0xffffffdc0d087836 */ /* 0x020fe20000000000 */
[----:B------:R5:W-:Y:S01]  /*5950*/  LDGSTS.E [R9+0x20004], desc[UR16][R28.64], !P0 ;  /* 0x200040001c097fae */ /* 0x000be2000c121850 */
[----:B------:R-:W-:-:S03]  /*5960*/  IMAD.SHL.U32 R13, R2, 0x20, RZ ;  /* 0x00000020020d7824 */ /* 0x000fc600078e00ff */
[----:B------:R5:W-:Y:S01]  /*5970*/  LDGSTS.E [R9+0x20008], desc[UR16][R162.64], !P3 ;  /* 0x20008000a2097fae */ /* 0x000be2000d921850 */
[----:B------:R-:W1:Y:S01]  /*5980*/  LDC R251, c[0x0][0x230] ;  /* 0x00008c00fffb7b82 */ /* 0x000e620000000800 */
[----:B------:R-:W-:Y:S01]  /*5990*/  ISETP.GE.U32.AND P3, PT, R8, 0x7fffffbd, PT ;  /* 0x7fffffbd0800780c */ /* 0x000fe20003f66070 */
[----:B------:R-:W-:Y:S01]  /*59a0*/  VIADD R8, R16, UR12 ;  /* 0x0000000c10087c36 */ /* 0x000fe20008000000 */
[----:B------:R5:W-:Y:S01]  /*59b0*/  LDGSTS.E [R9+0x2000c], desc[UR16][R164.64], !P6 ;  /* 0x2000c000a4097fae */ /* 0x000be2000f121850 */
[----:B------:R-:W-:-:S03]  /*59c0*/  IMAD.WIDE R32, R13, 0x4, R32 ;  /* 0x000000040d207825 */ /* 0x000fc600078e0220 */
[----:B------:R-:W0:Y:S01]  /*59d0*/  LDGDEPBAR ;  /* 0x00000000000079af */ /* 0x000e220000000000 */
[----:B----4-:R-:W-:Y:S02]  /*59e0*/  VIADD R12, R12, 0xffffffda ;  /* 0xffffffda0c0c7836 */ /* 0x010fe40000000000 */
[C---:B------:R-:W-:Y:S01]  /*59f0*/  IMAD.WIDE R186, R13.reuse, 0x4, R186 ;  /* 0x000000040dba7825 */ /* 0x040fe200078e02ba */
[----:B------:R-:W-:Y:S03]  /*5a00*/  LDGSTS.E [R8], desc[UR16][R158.64], P4 ;  /* 0x000000009e087fae */ /* 0x000fe6000a121850 */
[C---:B---3--:R-:W-:Y:S01]  /*5a10*/  IMAD.WIDE R216, R13.reuse, 0x4, R216 ;  /* 0x000000040dd87825 */ /* 0x048fe200078e02d8 */
[----:B------:R-:W-:Y:S03]  /*5a20*/  LDGSTS.E [R8+0x400], desc[UR16][R156.64], P4 ;  /* 0x004000009c087fae */ /* 0x000fe6000a121850 */
[----:B--2---:R-:W-:Y:S01]  /*5a30*/  VIADD R6, R6, 0xffffffdd ;  /* 0xffffffdd06067836 */ /* 0x004fe20000000000 */
[----:B------:R-:W-:Y:S01]  /*5a40*/  LDGSTS.E [R8+0x800], desc[UR16][R30.64], P4 ;  /* 0x008000001e087fae */ /* 0x000fe2000a121850 */
[----:B------:R-:W-:-:S03]  /*5a50*/  IMAD.WIDE R214, R13, 0x4, R214 ;  /* 0x000000040dd67825 */ /* 0x000fc600078e02d6 */
[----:B------:R-:W-:Y:S01]  /*5a60*/  LDGSTS.E [R8+0xc00], desc[UR16][R150.64], P4 ;  /* 0x00c0000096087fae */ /* 0x000fe2000a121850 */
[----:B------:R-:W-:Y:S01]  /*5a70*/  ISETP.GE.U32.AND P0, PT, R6, 0x7fffffbe, PT ;  /* 0x7fffffbe0600780c */ /* 0x000fe20003f06070 */
[----:B-1----:R-:W-:Y:S02]  /*5a80*/  VIADD R6, R251, 0xffffffdb ;  /* 0xffffffdbfb067836 */ /* 0x002fe40000000000 */
[----:B------:R-:W-:Y:S01]  /*5a90*/  LDGSTS.E [R8+0x1000], desc[UR16][R148.64], P4 ;  /* 0x0100000094087fae */ /* 0x000fe2000a121850 */
[----:B------:R-:W1:Y:S01]  /*5aa0*/  LDC R251, c[0x0][0x230] ;  /* 0x00008c00fffb7b82 */ /* 0x000e620000000800 */
[C---:B------:R-:W-:Y:S01]  /*5ab0*/  IMAD.WIDE R212, R13.reuse, 0x4, R212 ;  /* 0x000000040dd47825 */ /* 0x040fe200078e02d4 */
[----:B------:R-:W-:Y:S01]  /*5ac0*/  ISETP.GE.U32.AND P6, PT, R6, 0x7fffffbc, PT ;  /* 0x7fffffbc0600780c */ /* 0x000fe20003fc6070 */
[----:B------:R-:W-:Y:S01]  /*5ad0*/  LDGSTS.E [R8+0x1400], desc[UR16][R146.64], P4 ;  /* 0x0140000092087fae */ /* 0x000fe2000a121850 */
[----:B------:R-:W-:Y:S01]  /*5ae0*/  LOP3.LUT R6, R16, 0x40, RZ, 0x3c, !PT ;  /* 0x0000004010067812 */ /* 0x000fe200078e3cff */
[----:B------:R-:W-:-:S02]  /*5af0*/  IMAD.WIDE R210, R13, 0x4, R210 ;  /* 0x000000040dd27825 */ /* 0x000fc400078e02d2 */
[----:B------:R-:W-:Y:S02]  /*5b00*/  LDGSTS.E [R8+0x1800], desc[UR16][R144.64], P4 ;  /* 0x0180000090087fae */ /* 0x000fe4000a121850 */
[----:B------:R-:W-:Y:S02]  /*5b10*/  VIADD R6, R6, UR12 ;  /* 0x0000000c06067c36 */ /* 0x000fe40008000000 */
[----:B------:R-:W-:Y:S01]  /*5b20*/  LDGSTS.E [R8+0x1c00], desc[UR16][R142.64], P4 ;  /* 0x01c000008e087fae */ /* 0x000fe2000a121850 */
[----:B------:R-:W-:-:S03]  /*5b30*/  IMAD.WIDE R192, R13, 0x4, R192 ;  /* 0x000000040dc07825 */ /* 0x000fc600078e02c0 */
        /* <DEDUP_REMOVED lines=45> */
[----:B-----5:R-:W-:-:S03]  /*5e10*/  IMAD.WIDE R28, R13, 0x4, R28 ;  /* 0x000000040d1c7825 */ /* 0x020fc600078e021c */
[----:B------:R-:W-:Y:S01]  /*5e20*/  LDGSTS.E [R8+0x7c00], desc[UR16][R34.64], P4 ;  /* 0x07c0000022087fae */ /* 0x000fe2000a121850 */
[----:B------:R-:W-:-:S03]  /*5e30*/  IMAD.WIDE R162, R13, 0x4, R162 ;  /* 0x000000040da27825 */ /* 0x000fc600078e02a2 */
[----:B------:R-:W-:Y:S01]  /*5e40*/  LDGSTS.E [R6+0x200], desc[UR16][R92.64], P4 ;  /* 0x002000005c067fae */ /* 0x000fe2000a121850 */
[----:B------:R-:W-:-:S03]  /*5e50*/  IMAD.WIDE R164, R13, 0x4, R164 ;  /* 0x000000040da47825 */ /* 0x000fc600078e02a4 */
[----:B------:R-:W-:Y:S04]  /*5e60*/  LDGSTS.E [R6+0x600], desc[UR16][R90.64], P4 ;  /* 0x006000005a067fae */ /* 0x000fe8000a121850 */
        /* <DEDUP_REMOVED lines=29> */
[----:B------:R-:W-:Y:S01]  /*6040*/  LDGSTS.E [R6+0x7e00], desc[UR16][R94.64], P4 ;  /* 0x07e000005e067fae */ /* 0x000fe2000a121850 */
[----:B------:R-:W-:Y:S01]  /*6050*/  ISETP.GE.U32.AND P4, PT, R12, 0x7fffffbb, PT ;  /* 0x7fffffbb0c00780c */ /* 0x000fe20003f86070 */
[----:B-1----:R-:W-:-:S02]  /*6060*/  VIADD R12, R251, 0xffffffd9 ;  /* 0xffffffd9fb0c7836 */ /* 0x002fc40000000000 */
[----:B------:R-:W0:Y:S01]  /*6070*/  LDGDEPBAR ;  /* 0x00000000000079af */ /* 0x000e220000000000 */
[----:B------:R-:W1:Y:S08]  /*6080*/  LDC R251, c[0x0][0x230] ;  /* 0x00008c00fffb7b82 */ /* 0x000e700000000800 */
[----:B------:R-:W-:Y:S06]  /*6090*/  BAR.SYNC.DEFER_BLOCKING 0x0 ;  /* 0x0000000000007b1d */ /* 0x000fec0000010000 */
[----:B------:R2:W-:Y:S04]  /*60a0*/  STL [R1+0x38], RZ ;  /* 0x000038ff01007387 */ /* 0x0005e80000100800 */
[----:B------:R2:W-:Y:S04]  /*60b0*/  STL [R1+0x3c], RZ ;  /* 0x00003cff01007387 */ /* 0x0005e80000100800 */
[----:B------:R2:W-:Y:S04]  /*60c0*/  STL [R1+0x40], RZ ;  /* 0x000040ff01007387 */ /* 0x0005e80000100800 */
[----:B------:R2:W-:Y:S01]  /*60d0*/  STL [R1+0x44], RZ ;  /* 0x000044ff01007387 */ /* 0x0005e20000100800 */
[----:B-1----:R-:W-:-:S03]  /*60e0*/  VIADD R251, R251, 0xffffffd8 ;  /* 0xffffffd8fbfb7836 */ /* 0x002fc60000000000 */
[----:B------:R-:W-:Y:S01]  /*60f0*/  @!PT LDS RZ, [RZ] ;  /* 0x00000000fffff984 */ /* 0x000fe20000000800 */
[----:B------:R-:W-:Y:S01]  /*6100*/  @!PT LDS RZ, [RZ] ;  /* 0x00000000fffff984 */ /* 0x000fe20000000800 */
[----:B------:R-:W-:Y:S01]  /*6110*/  @!PT LDS RZ, [RZ] ;  /* 0x00000000fffff984 */ /* 0x000fe20000000800 */
[----:B------:R1:W-:Y:S01]  /*6120*/  LDGSTS.E [R25+0x24000], desc[UR16][R32.64], !P5 ;  /* 0x2400000020197fae */ /* 0x0003e2000e921850 */
[----:B------:R-:W-:Y:S02]  /*6130*/  ISETP.GE.U32.AND P5, PT, R12, 0x7fffffba, PT ;  /* 0x7fffffba0c00780c */ /* 0x000fe40003fa6070 */
[----:B------:R-:W3:Y:S01]  /*6140*/  LDC R12, c[0x0][0x230] ;  /* 0x00008c00ff0c7b82 */ /* 0x000ee20000000800 */
[----:B------:R4:W-:Y:S01]  /*6150*/  LDGSTS.E [R25+0x24004], desc[UR16][R186.64], !P1 ;  /* 0x24004000ba197fae */ /* 0x0009e2000c921850 */
[----:B------:R-:W-:-:S03]  /*6160*/  ISETP.GE.U32.AND P1, PT, R251, 0x7fffffb9, PT ;  /* 0x7fffffb9fb00780c */ /* 0x000fc60003f26070 */
[----:B------:R5:W-:Y:S03]  /*6170*/  LDGSTS.E [R25+0x24008], desc[UR16][R216.64], !P0 ;  /* 0x24008000d8197fae */ /* 0x000be6000c121850 */
[----:B------:R-:W2:Y:S01]  /*6180*/  LDC R251, c[0x0][0x230] ;  /* 0x00008c00fffb7b82 */ /* 0x000ea20000000800 */
[----:B------:R5:W-:Y:S01]  /*6190*/  LDGSTS.E [R25+0x2400c], desc[UR16][R214.64], !P3 ;  /* 0x2400c000d6197fae */ /* 0x000be2000d921850 */
[----:B-1----:R-:W-:-:S03]  /*61a0*/  IMAD.WIDE R32, R13, 0x4, R32 ;  /* 0x000000040d207825 */ /* 0x002fc600078e0220 */
[----:B------:R1:W-:Y:S01]  /*61b0*/  LDGSTS.E [R19+0x24000], desc[UR16][R212.64], !P6 ;  /* 0x24000000d4137fae */ /* 0x0003e2000f121850 */
[----:B----4-:R-:W-:-:S03]  /*61c0*/  IMAD.WIDE R186, R13, 0x4, R186 ;  /* 0x000000040dba7825 */ /* 0x010fc600078e02ba */
[----:B------:R4:W-:Y:S01]  /*61d0*/  LDGSTS.E [R19+0x24004], desc[UR16][R210.64], !P4 ;  /* 0x24004000d2137fae */ /* 0x0009e2000e121850 */
[----:B-----5:R-:W-:-:S03]  /*61e0*/  IMAD.WIDE R216, R13, 0x4, R216 ;  /* 0x000000040dd87825 */ /* 0x020fc600078e02d8 */
[----:B------:R5:W-:Y:S01]  /*61f0*/  LDGSTS.E [R19+0x24008], desc[UR16][R192.64], !P5 ;  /* 0x24008000c0137fae */ /* 0x000be2000e921850 */
[----:B------:R-:W-:-:S03]  /*6200*/  IMAD.WIDE R214, R13, 0x4, R214 ;  /* 0x000000040dd67825 */ /* 0x000fc600078e02d6 */
[----:B------:R5:W-:Y:S01]  /*6210*/  LDGSTS.E [R19+0x2400c], desc[UR16][R206.64], !P1 ;  /* 0x2400c000ce137fae */ /* 0x000be2000c921850 */
[----:B---3--:R-:W-:Y:S02]  /*6220*/  VIADD R12, R12, 0xffffffd7 ;  /* 0xffffffd70c0c7836 */ /* 0x008fe40000000000 */
[----:B-1----:R-:W-:Y:S01]  /*6230*/  IMAD.WIDE R212, R13, 0x4, R212 ;  /* 0x000000040dd47825 */ /* 0x002fe200078e02d4 */
[----:B------:R1:W-:Y:S02]  /*6240*/  STL [R1+0x48], RZ ;  /* 0x000048ff01007387 */ /* 0x0003e40000100800 */
[----:B------:R-:W-:Y:S01]  /*6250*/  ISETP.GE.U32.AND P0, PT, R12, 0x7fffffb8, PT ;  /* 0x7fffffb80c00780c */ /* 0x000fe20003f06070 */
[----:B--2---:R-:W-:Y:S01]  /*6260*/  VIADD R251, R251, 0xffffffd5 ;  /* 0xffffffd5fbfb7836 */ /* 0x004fe20000000000 */
[----:B------:R-:W2:Y:S01]  /*6270*/  LDC R12, c[0x0][0x230] ;  /* 0x00008c00ff0c7b82 */ /* 0x000ea20000000800 */
[----:B----4-:R-:W-:Y:S01]  /*6280*/  IMAD.WIDE R210, R13, 0x4, R210 ;  /* 0x000000040dd27825 */ /* 0x010fe200078e02d2 */
[----:B------:R1:W-:Y:S02]  /*6290*/  STL [R1+0x4c], RZ ;  /* 0x00004cff01007387 */ /* 0x0003e40000100800 */
[----:B------:R-:W-:Y:S01]  /*62a0*/  ISETP.GE.U32.AND P6, PT, R251, 0x7fffffb6, PT ;  /* 0x7fffffb6fb00780c */ /* 0x000fe20003fc6070 */
[C---:B-----5:R-:W-:Y:S01]  /*62b0*/  IMAD.WIDE R192, R13.reuse, 0x4, R192 ;  /* 0x000000040dc07825 */ /* 0x060fe200078e02c0 */
[----:B------:R1:W-:Y:S02]  /*62c0*/  STL [R1+0x50], RZ ;  /* 0x000050ff01007387 */ /* 0x0003e40000100800 */
[----:B------:R-:W3:Y:S01]  /*62d0*/  LDC R251, c[0x0][0x230] ;  /* 0x00008c00fffb7b82 */ /* 0x000ee20000000800 */
[----:B------:R-:W-:Y:S01]  /*62e0*/  IMAD.WIDE R206, R13, 0x4, R206 ;  /* 0x000000040dce7825 */ /* 0x000fe200078e02ce */
[----:B------:R1:W-:Y:S04]  /*62f0*/  STL [R1+0x54], RZ ;  /* 0x000054ff01007387 */ /* 0x0003e80000100800 */
[----:B------:R4:W-:Y:S04]  /*6300*/  LDGSTS.E [R24+0x24000], desc[UR16][R198.64], !P0 ;  /* 0x24000000c6187fae */ /* 0x0009e8000c121850 */
[----:B------:R1:W-:Y:S04]  /*6310*/  STL [R1+0x58], RZ ;  /* 0x000058ff01007387 */ /* 0x0003e80000100800 */
[----:B------:R1:W-:Y:S01]  /*6320*/  STL [R1+0x5c], RZ ;  /* 0x00005cff01007387 */ /* 0x0003e20000100800 */
[----:B--2---:R-:W-:-:S02]  /*6330*/  VIADD R12, R12, 0xffffffd6 ;  /* 0xffffffd60c0c7836 */ /* 0x004fc40000000000 */
[----:B----4-:R-:W-:Y:S01]  /*6340*/  IMAD.WIDE R198, R13, 0x4, R198 ;  /* 0x000000040dc67825 */ /* 0x010fe200078e02c6 */
[----:B------:R1:W-:Y:S02]  /*6350*/  STL [R1+0x60], RZ ;  /* 0x000060ff01007387 */ /* 0x0003e40000100800 */
[----:B------:R-:W-:Y:S02]  /*6360*/  ISETP.GE.U32.AND P3, PT, R12, 0x7fffffb7, PT ;  /* 0x7fffffb70c00780c */ /* 0x000fe40003f66070 */
[----:B------:R-:W2:Y:S01]  /*6370*/  LDC R12, c[0x0][0x230] ;  /* 0x00008c00ff0c7b82 */ /* 0x000ea20000000800 */
[----:B---3--:R-:W-:Y:S01]  /*6380*/  VIADD R251, R251, 0xffffffd3 ;  /* 0xffffffd3fbfb7836 */ /* 0x008fe20000000000 */
[----:B------:R1:W-:Y:S04]  /*6390*/  STL [R1+0x64], RZ ;  /* 0x000064ff01007387 */ /* 0x0003e80000100800 */
[----:B------:R-:W-:Y:S01]  /*63a0*/  ISETP.GE.U32.AND P5, PT, R251, 0x7fffffb4, PT ;  /* 0x7fffffb4fb00780c */ /* 0x000fe20003fa6070 */
[----:B------:R1:W-:Y:S01]  /*63b0*/  STL [R1+0x68], RZ ;  /* 0x000068ff01007387 */ /* 0x0003e20000100800 */
[----:B------:R-:W3:Y:S03]  /*63c0*/  LDC R251, c[0x0][0x230] ;  /* 0x00008c00fffb7b82 */ /* 0x000ee60000000800 */
[----:B------:R4:W-:Y:S04]  /*63d0*/  LDGSTS.E [R24+0x24004], desc[UR16][R202.64], !P3 ;  /* 0x24004000ca187fae */ /* 0x0009e8000d921850 */
[----:B------:R5:W-:Y:S04]  /*63e0*/  LDGSTS.E [R24+0x24008], desc[UR16][R208.64], !P6 ;  /* 0x24008000d0187fae */ /* 0x000be8000f121850 */
[----:B------:R1:W-:Y:S01]  /*63f0*/  STL [R1+0x6c], RZ ;  /* 0x00006cff01007387 */ /* 0x0003e20000100800 */
[----:B----4-:R-:W-:-:S03]  /*6400*/  IMAD.WIDE R202, R13, 0x4, R202 ;  /* 0x000000040dca7825 */ /* 0x010fc600078e02ca */
[----:B------:R1:W-:Y:S01]  /*6410*/  STL [R1+0x70], RZ ;  /* 0x000070ff01007387 */ /* 0x0003e20000100800 */
[----:B--2---:R-:W-:-:S03]  /*6420*/  VIADD R12, R12, 0xffffffd4 ;  /* 0xffffffd40c0c7836 */ /* 0x004fc60000000000 */
[----:B------:R1:W-:Y:S01]  /*6430*/  STL [R1+0x74], RZ ;  /* 0x000074ff01007387 */ /* 0x0003e20000100800 */
[----:B-----5:R-:W-:Y:S01]  /*6440*/  IMAD.WIDE R208, R13, 0x4, R208 ;  /* 0x000000040dd07825 */ /* 0x020fe200078e02d0 */
[----:B------:R-:W-:-:S03]  /*6450*/  ISETP.GE.U32.AND P4, PT, R12, 0x7fffffb5, PT ;  /* 0x7fffffb50c00780c */ /* 0x000fc60003f86070 */
[----:B---3--:R-:W-:Y:S01]  /*6460*/  VIADD R251, R251, 0xffffffd1 ;  /* 0xffffffd1fbfb7836 */ /* 0x008fe20000000000 */
[----:B------:R-:W2:Y:S01]  /*6470*/  LDC R12, c[0x0][0x230] ;  /* 0x00008c00ff0c7b82 */ /* 0x000ea20000000800 */
[----:B------:R1:W-:Y:S03]  /*6480*/  STL [R1+0x78], RZ ;  /* 0x000078ff01007387 */ /* 0x0003e60000100800 */
[----:B------:R-:W-:Y:S01]  /*6490*/  ISETP.GE.U32.AND P0, PT, R251, 0x7fffffb2, PT ;  /* 0x7fffffb2fb00780c */ /* 0x000fe20003f06070 */
[----:B------:R1:W-:Y:S03]  /*64a0*/  STL [R1+0x7c], RZ ;  /* 0x00007cff01007387 */ /* 0x0003e60000100800 */
[----:B------:R-:W3:Y:S01]  /*64b0*/  LDC R251, c[0x0][0x230] ;  /* 0x00008c00fffb7b82 */ /* 0x000ee20000000800 */
[----:B------:R1:W-:Y:S04]  /*64c0*/  STL [R1+0x80], RZ ;  /* 0x000080ff01007387 */ /* 0x0003e80000100800 */
[----:B------:R4:W-:Y:S04]  /*64d0*/  LDGSTS.E [R24+0x2400c], desc[UR16][R204.64], !P4 ;  /* 0x2400c000cc187fae */ /* 0x0009e8000e121850 */
[----:B------:R5:W-:Y:S04]  /*64e0*/  LDGSTS.E [R20+0x24000], desc[UR16][R200.64], !P5 ;  /* 0x24000000c8147fae */ /* 0x000be8000e921850 */
[----:B------:R1:W-:Y:S01]  /*64f0*/  STL [R1+0x84], RZ ;  /* 0x000084ff01007387 */ /* 0x0003e20000100800 */
[----:B--2---:R-:W-:-:S03]  /*6500*/  VIADD R12, R12, 0xffffffd2 ;  /* 0xffffffd20c0c7836 */ /* 0x004fc60000000000 */
[----:B------:R1:W-:Y:S01]  /*6510*/  STL [R1+0x88], RZ ;  /* 0x000088ff01007387 */ /* 0x0003e20000100800 */
[----:B----4-:R-:W-:Y:S01]  /*6520*/  IMAD.WIDE R204, R13, 0x4, R204 ;  /* 0x000000040dcc7825 */ /* 0x010fe200078e02cc */
[----:B------:R-:W-:-:S03]  /*6530*/  ISETP.GE.U32.AND P1, PT, R12, 0x7fffffb3, PT ;  /* 0x7fffffb30c00780c */ /* 0x000fc60003f26070 */
[----:B-----5:R-:W-:Y:S01]  /*6540*/  IMAD.WIDE R200, R13, 0x4, R200 ;  /* 0x000000040dc87825 */ /* 0x020fe200078e02c8 */
[----:B------:R-:W2:Y:S01]  /*6550*/  LDC R12, c[0x0][0x230] ;  /* 0x00008c00ff0c7b82 */ /* 0x000ea20000000800 */
[----:B------:R1:W-:Y:S02]  /*6560*/  STL [R1+0x8c], RZ ;  /* 0x00008cff01007387 */ /* 0x0003e40000100800 */
[----:B---3--:R-:W-:Y:S02]  /*6570*/  VIADD R251, R251, 0xffffffce ;  /* 0xffffffcefbfb7836 */ /* 0x008fe40000000000 */
[----:B------:R1:W-:Y:S03]  /*6580*/  STL [R1+0x90], RZ ;  /* 0x000090ff01007387 */ /* 0x0003e60000100800 */
[----:B------:R-:W-:Y:S01]  /*6590*/  ISETP.GE.U32.AND P4, PT, R251, 0x7fffffaf, PT ;  /* 0x7fffffaffb00780c */ /* 0x000fe20003f86070 */
[----:B------:R1:W-:Y:S01]  /*65a0*/  STL [R1+0x94], RZ ;  /* 0x000094ff01007387 */ /* 0x0003e20000100800 */
[----:B------:R-:W3:Y:S03]  /*65b0*/  LDC R251, c[0x0][0x230] ;  /* 0x00008c00fffb7b82 */ /* 0x000ee60000000800 */
        /* <DEDUP_REMOVED lines=16> */
[----:B------:R1:W-:Y:S04]  /*66c0*/  STL [R1+0xac], RZ ;  /* 0x0000acff01007387 */ /* 0x0003e80000100800 */
[----:B------:R1:W-:Y:S01]  /*66d0*/  STL [R1+0xb0], RZ ;  /* 0x0000b0ff01007387 */ /* 0x0003e20000100800 */
[----:B--2---:R-:W-:-:S03]  /*66e0*/  VIADD R12, R12, 0xffffffcf ;  /* 0xffffffcf0c0c7836 */ /* 0x004fc60000000000 */
[----:B------:R1:W-:Y:S01]  /*66f0*/  STL [R1+0xb4], RZ ;  /* 0x0000b4ff01007387 */ /* 0x0003e20000100800 */
[----:B----4-:R-:W-:Y:S01]  /*6700*/  IMAD.WIDE R194, R13, 0x4, R194 ;  /* 0x000000040dc27825 */ /* 0x010fe200078e02c2 */
[----:B------:R-:W-:Y:S02]  /*6710*/  ISETP.GE.U32.AND P6, PT, R12, 0x7fffffb0, PT ;  /* 0x7fffffb00c00780c */ /* 0x000fe40003fc6070 */
[----:B------:R1:W-:Y:S01]  /*6720*/  STL [R1+0xb8], RZ ;  /* 0x0000b8ff01007387 */ /* 0x0003e20000100800 */
[----:B------:R-:W2:Y:S01]  /*6730*/  LDC R12, c[0x0][0x230] ;  /* 0x00008c00ff0c7b82 */ /* 0x000ea20000000800 */
        /* <DEDUP_REMOVED lines=29> */
[----:B------:R1:W-:Y:S04]  /*6910*/  STL [R1+0xe0], RZ ;  /* 0x0000e0ff01007387 */ /* 0x0003e80000100800 */
[----:B------:R1:W-:Y:S04]  /*6920*/  STL [R1+0xe4], RZ ;  /* 0x0000e4ff01007387 */ /* 0x0003e80000100800 */
        /* <DEDUP_REMOVED lines=20> */
[----:B---3--:R-:W-:Y:S01]  /*6a70*/  VIADD R12, R251, 0xffffffc6 ;  /* 0xffffffc6fb0c7836 */ /* 0x008fe20000000000 */
[----:B------:R1:W-:Y:S01]  /*6a80*/  STL [R1+0x108], RZ ;  /* 0x000108ff01007387 */ /* 0x0003e20000100800 */
[----:B------:R-:W2:Y:S01]  /*6a90*/  LDC R251, c[0x0][0x230] ;  /* 0x00008c00fffb7b82 */ /* 0x000ea20000000800 */
[----:B-----5:R-:W-:Y:S02]  /*6aa0*/  IMAD.WIDE R182, R13, 0x4, R182 ;  /* 0x000000040db67825 */ /* 0x020fe400078e02b6 */
[----:B------:R-:W-:Y:S01]  /*6ab0*/  ISETP.GE.U32.AND P1, PT, R12, 0x7fffffa7, PT ;  /* 0x7fffffa70c00780c */ /* 0x000fe20003f26070 */
[----:B------:R1:W-:Y:S04]  /*6ac0*/  STL [R1+0x10c], RZ ;  /* 0x00010cff01007387 */ /* 0x0003e80000100800 */
[----:B------:R1:W-:Y:S04]  /*6ad0*/  STL [R1+0x110], RZ ;  /* 0x000110ff01007387 */ /* 0x0003e80000100800 */
[----:B------:R3:W-:Y:S04]  /*6ae0*/  LDGSTS.E [R10+0x24000], desc[UR16][R184.64], !P5 ;  /* 0x24000000b80a7fae */ /* 0x0007e8000e921850 */
[----:B------:R4:W-:Y:S04]  /*6af0*/  LDGSTS.E [R10+0x24004], desc[UR16][R26.64], !P1 ;  /* 0x240040001a0a7fae */ /* 0x0009e8000c921850 */
[----:B------:R1:W-:Y:S01]  /*6b00*/  STL [R1+0x114], RZ ;  /* 0x000114ff01007387 */ /* 0x0003e20000100800 */
[----:B--2---:R-:W-:-:S03]  /*6b10*/  VIADD R12, R251, 0xffffffc5 ;  /* 0xffffffc5fb0c7836 */ /* 0x004fc60000000000 */
[----:B------:R1:W-:Y:S01]  /*6b20*/  STL [R1+0x118], RZ ;  /* 0x000118ff01007387 */ /* 0x0003e20000100800 */
[----:B------:R-:W2:Y:S01]  /*6b30*/  LDC R251, c[0x0][0x230] ;  /* 0x00008c00fffb7b82 */ /* 0x000ea20000000800 */
[C---:B---3--:R-:W-:Y:S01]  /*6b40*/  IMAD.WIDE R184, R13.reuse, 0x4, R184 ;  /* 0x000000040db87825 */ /* 0x048fe200078e02b8 */
[----:B------:R-:W-:Y:S01]  /*6b50*/  ISETP.GE.U32.AND P0, PT, R12, 0x7fffffa6, PT ;  /* 0x7fffffa60c00780c */ /* 0x000fe20003f06070 */
[----:B------:R1:W-:Y:S02]  /*6b60*/  STL [R1+0x11c], RZ ;  /* 0x00011cff01007387 */ /* 0x0003e40000100800 */
[----:B----4-:R-:W-:Y:S02]  /*6b70*/  IMAD.WIDE R26, R13, 0x4, R26 ;  /* 0x000000040d1a7825 */ /* 0x010fe400078e021a */
[----:B------:R1:W-:Y:S04]  /*6b80*/  STL [R1+0x120], RZ ;  /* 0x000120ff01007387 */ /* 0x0003e80000100800 */
[----:B------:R1:W-:Y:S04]  /*6b90*/  STL [R1+0x124], RZ ;  /* 0x000124ff01007387 */ /* 0x0003e80000100800 */
[----:B------:R3:W-:Y:S04]  /*6ba0*/  LDGSTS.E [R10+0x24008], desc[UR16][R170.64], !P0 ;  /* 0x24008000aa0a7fae */ /* 0x0007e8000c121850 */
[----:B------:R1:W-:Y:S01]  /*6bb0*/  STL [R1+0x128], RZ ;  /* 0x000128ff01007387 */ /* 0x0003e20000100800 */
[----:B--2---:R-:W-:-:S03]  /*6bc0*/  VIADD R12, R251, 0xffffffc4 ;  /* 0xffffffc4fb0c7836 */ /* 0x004fc60000000000 */
[----:B------:R1:W-:Y:S01]  /*6bd0*/  STL [R1+0x12c], RZ ;  /* 0x00012cff01007387 */ /* 0x0003e20000100800 */
[----:B------:R-:W2:Y:S01]  /*6be0*/  LDC R251, c[0x0][0x230] ;  /* 0x00008c00fffb7b82 */ /* 0x000ea20000000800 */
[----:B---3--:R-:W-:Y:S01]  /*6bf0*/  IMAD.WIDE R170, R13, 0x4, R170 ;  /* 0x000000040daa7825 */ /* 0x008fe200078e02aa */
[----:B------:R-:W-:Y:S01]  /*6c00*/  ISETP.GE.U32.AND P3, PT, R12, 0x7fffffa5, PT ;  /* 0x7fffffa50c00780c */ /* 0x000fe20003f66070 */
[----:B------:R1:W-:Y:S05]  /*6c10*/  STL [R1+0x130], RZ ;  /* 0x000130ff01007387 */ /* 0x0003ea0000100800 */
[----:B------:R-:W3:Y:S01]  /*6c20*/  LDC R12, c[0x0][0x230] ;  /* 0x00008c00ff0c7b82 */ /* 0x000ee20000000800 */
[----:B------:R1:W-:Y:S04]  /*6c30*/  STL [R1+0x134], RZ ;  /* 0x000134ff01007387 */ /* 0x0003e80000100800 */
[----:B------:R1:W-:Y:S04]  /*6c40*/  STL [R1+0x138], RZ ;  /* 0x000138ff01007387 */ /* 0x0003e80000100800 */
[----:B------:R4:W-:Y:S04]  /*6c50*/  LDGSTS.E [R10+0x2400c], desc[UR16][R168.64], !P3 ;  /* 0x2400c000a80a7fae */ /* 0x0009e8000d921850 */
[----:B------:R1:W-:Y:S01]  /*6c60*/  STL [R1+0x13c], RZ ;  /* 0x00013cff01007387 */ /* 0x0003e20000100800 */
[----:B--2---:R-:W-:-:S03]  /*6c70*/  VIADD R251, R251, 0xffffffc3 ;  /* 0xffffffc3fbfb7836 */ /* 0x004fc60000000000 */
[----:B------:R1:W-:Y:S02]  /*6c80*/  STL [R1+0x140], RZ ;  /* 0x000140ff01007387 */ /* 0x0003e40000100800 */
[----:B------:R-:W-:Y:S01]  /*6c90*/  ISETP.GE.U32.AND P6, PT, R251, 0x7fffffa4, PT ;  /* 0x7fffffa4fb00780c */ /* 0x000fe20003fc6070 */
[----:B----4-:R-:W-:Y:S01]  /*6ca0*/  IMAD.WIDE R168, R13, 0x4, R168 ;  /* 0x000000040da87825 */ /* 0x010fe200078e02a8 */
        /* <DEDUP_REMOVED lines=9> */
[----:B------:R5:W-:Y:S01]  /*6d40*/  LDGSTS.E [R9+0x24004], desc[UR16][R28.64], !P4 ;  /* 0x240040001c097fae */ /* 0x000be2000e121850 */
[----:B--2---:R-:W-:-:S03]  /*6d50*/  VIADD R251, R251, 0xffffffc1 ;  /* 0xffffffc1fbfb7836 */ /* 0x004fc60000000000 */
[----:B------:R1:W-:Y:S01]  /*6d60*/  STL [R1+0x154], RZ ;  /* 0x000154ff01007387 */ /* 0x0003e20000100800 */
[----:B----4-:R-:W-:Y:S01]  /*6d70*/  IMAD.WIDE R166, R13, 0x4, R166 ;  /* 0x000000040da67825 */ /* 0x010fe200078e02a6 */
[----:B------:R-:W-:Y:S02]  /*6d80*/  ISETP.GE.U32.AND P5, PT, R251, 0x7fffffa2, PT ;  /* 0x7fffffa2fb00780c */ /* 0x000fe40003fa6070 */
[----:B------:R1:W-:Y:S01]  /*6d90*/  STL [R1+0x158], RZ ;  /* 0x000158ff01007387 */ /* 0x0003e20000100800 */
[----:B------:R-:W2:Y:S01]  /*6da0*/  LDC R251, c[0x0][0x230] ;  /* 0x00008c00fffb7b82 */ /* 0x000ea20000000800 */
[----:B-----5:R-:W-:Y:S02]  /*6db0*/  IMAD.WIDE R28, R13, 0x4, R28 ;  /* 0x000000040d1c7825 */ /* 0x020fe400078e021c */
[----:B------:R1:W-:Y:S02]  /*6dc0*/  STL [R1+0x15c], RZ ;  /* 0x00015cff01007387 */ /* 0x0003e40000100800 */
[----:B---3--:R-:W-:-:S02]  /*6dd0*/  VIADD R12, R12, 0xffffffbf ;  /* 0xffffffbf0c0c7836 */ /* 0x008fc40000000000 */
[----:B------:R1:W-:Y:S03]  /*6de0*/  STL [R1+0x160], RZ ;  /* 0x000160ff01007387 */ /* 0x0003e60000100800 */
[----:B------:R-:W-:Y:S01]  /*6df0*/  ISETP.GE.U32.AND P1, PT, R12, 0x7fffffa0, PT ;  /* 0x7fffffa00c00780c */ /* 0x000fe20003f26070 */
[----:B------:R3:W-:Y:S01]  /*6e00*/  LDGSTS.E [R9+0x24008], desc[UR16][R162.64], !P5 ;  /* 0x24008000a2097fae */ /* 0x0007e2000e921850 */
[----:B------:R-:W4:Y:S03]  /*6e10*/  LDC R12, c[0x0][0x230] ;  /* 0x00008c00ff0c7b82 */ /* 0x000f260000000800 */
[----:B------:R1:W-:Y:S04]  /*6e20*/  STL [R1+0x164], RZ ;  /* 0x000164ff01007387 */ /* 0x0003e80000100800 */
[----:B------:R1:W-:Y:S01]  /*6e30*/  STL [R1+0x168], RZ ;  /* 0x000168ff01007387 */ /* 0x0003e20000100800 */
[----:B--2---:R-:W-:-:S03]  /*6e40*/  VIADD R251, R251, 0xffffffc0 ;  /* 0xffffffc0fbfb7836 */ /* 0x004fc60000000000 */
[----:B------:R1:W-:Y:S01]  /*6e50*/  STL [R1+0x16c], RZ ;  /* 0x00016cff01007387 */ /* 0x0003e20000100800 */
[----:B---3--:R-:W-:Y:S01]  /*6e60*/  IMAD.WIDE R162, R13, 0x4, R162 ;  /* 0x000000040da27825 */ /* 0x008fe200078e02a2 */
[----:B------:R-:W-:Y:S02]  /*6e70*/  ISETP.GE.U32.AND P3, PT, R251, 0x7fffffa1, PT ;  /* 0x7fffffa1fb00780c */ /* 0x000fe40003f66070 */
[----:B------:R1:W-:Y:S01]  /*6e80*/  STL [R1+0x170], RZ ;  /* 0x000170ff01007387 */ /* 0x0003e20000100800 */
[----:B------:R-:W2:Y:S03]  /*6e90*/  LDC R251, c[0x0][0x230] ;  /* 0x00008c00fffb7b82 */ /* 0x000ea60000000800 */
[----:B------:R1:W-:Y:S01]  /*6ea0*/  STL [R1+0x174], RZ ;  /* 0x000174ff01007387 */ /* 0x0003e20000100800 */
[----:B----4-:R-:W-:-:S03]  /*6eb0*/  VIADD R12, R12, 0xffffffbe ;  /* 0xffffffbe0c0c7836 */ /* 0x010fc60000000000 */
[----:B------:R1:W-:Y:S02]  /*6ec0*/  STL [R1+0x178], RZ ;  /* 0x000178ff01007387 */ /* 0x0003e40000100800 */
[----:B------:R-:W-:Y:S02]  /*6ed0*/  ISETP.GE.U32.AND P0, PT, R12, 0x7fffff9f, PT ;  /* 0x7fffff9f0c00780c */ /* 0x000fe40003f06070 */
[----:B------:R3:W-:Y:S01]  /*6ee0*/  LDGSTS.E [R9+0x2400c], desc[UR16][R164.64], !P3 ;  /* 0x2400c000a4097fae */ /* 0x0007e2000d921850 */
[----:B------:R-:W4:Y:S03]  /*6ef0*/  LDC R12, c[0x0][0x230] ;  /* 0x00008c00ff0c7b82 */ /* 0x000f260000000800 */
[----:B------:R-:W0:Y:S04]  /*6f00*/  LDGDEPBAR ;  /* 0x00000000000079af */ /* 0x000e280000000000 */
        /* <DEDUP_REMOVED lines=11> */
[----:B------:R1:W-:Y:S01]  /*6fc0*/  STL [R1+0x190], RZ ;  /* 0x000190ff01007387 */ /* 0x0003e20000100800 */
[----:B------:R-:W3:Y:S03]  /*6fd0*/  LDC R12, c[0x0][0x230] ;  /* 0x00008c00ff0c7b82 */ /* 0x000ee60000000800 */
[----:B------:R1:W-:Y:S04]  /*6fe0*/  STL [R1+0x194], RZ ;  /* 0x000194ff01007387 */ /* 0x0003e80000100800 */
[----:B------:R1:W-:Y:S01]  /*6ff0*/  STL [R1+0x198], RZ ;  /* 0x000198ff01007387 */ /* 0x0003e20000100800 */
[----:B--2---:R-:W-:-:S03]  /*7000*/  VIADD R251, R251, 0xffffffc0 ;  /* 0xffffffc0fbfb7836 */ /* 0x004fc60000000000 */
[----:B------:R1:W-:Y:S04]  /*7010*/  STL [R1+0x19c], RZ ;  /* 0x00019cff01007387 */ /* 0x0003e80000100800 */
[----:B------:R1:W-:Y:S04]  /*7020*/  STL [R1+0x1a0], RZ ;  /* 0x0001a0ff01007387 */ /* 0x0003e80000100800 */
[----:B------:R1:W-:Y:S01]  /*7030*/  STL [R1+0x1a4], RZ ;  /* 0x0001a4ff01007387 */ /* 0x0003e20000100800 */
[----:B---3--:R-:W-:-:S03]  /*7040*/  VIADD R12, R12, 0xffffffbc ;  /* 0xffffffbc0c0c7836 */ /* 0x008fc60000000000 */
[----:B------:R1:W-:Y:S02]  /*7050*/  STL [R1+0x1a8], RZ ;  /* 0x0001a8ff01007387 */ /* 0x0003e40000100800 */
[----:B------:R-:W-:Y:S02]  /*7060*/  ISETP.GE.U32.AND P4, PT, R12, 0x7fffff9d, PT ;  /* 0x7fffff9d0c00780c */ /* 0x000fe40003f86070 */
[----:B------:R1:W-:Y:S01]  /*7070*/  STL [R1+0x1ac], RZ ;  /* 0x0001acff01007387 */ /* 0x0003e20000100800 */
[----:B------:R-:W2:Y:S03]  /*7080*/  LDC R12, c[0x0][0x230] ;  /* 0x00008c00ff0c7b82 */ /* 0x000ea60000000800 */
[----:B------:R1:W-:Y:S04]  /*7090*/  STL [R1+0x1b0], RZ ;  /* 0x0001b0ff01007387 */ /* 0x0003e80000100800 */
[----:B------:R1:W-:Y:S04]  /*70a0*/  STL [R1+0x1b4], RZ ;  /* 0x0001b4ff01007387 */ /* 0x0003e80000100800 */
[----:B------:R1:W-:Y:S04]  /*70b0*/  STL [R1+0x1b8], RZ ;  /* 0x0001b8ff01007387 */ /* 0x0003e80000100800 */
[----:B------:R1:W-:Y:S04]  /*70c0*/  STL [R1+0x1bc], RZ ;  /* 0x0001bcff01007387 */ /* 0x0003e80000100800 */
[----:B------:R1:W-:Y:S04]  /*70d0*/  STL [R1+0x1c0], RZ ;  /* 0x0001c0ff01007387 */ /* 0x0003e80000100800 */
[----:B------:R1:W-:Y:S01]  /*70e0*/  STL [R1+0x1c4], RZ ;  /* 0x0001c4ff01007387 */ /* 0x0003e20000100800 */
[----:B--2---:R-:W-:-:S03]  /*70f0*/  VIADD R12, R12, 0xffffffba ;  /* 0xffffffba0c0c7836 */ /* 0x004fc60000000000 */
[----:B------:R1:W-:Y:S02]  /*7100*/  STL [R1+0x1c8], RZ ;  /* 0x0001c8ff01007387 */ /* 0x0003e40000100800 */
[----:B------:R-:W-:Y:S01]  /*7110*/  ISETP.GE.U32.AND P3, PT, R12, 0x7fffff9b, PT ;  /* 0x7fffff9b0c00780c */ /* 0x000fe20003f66070 */
[----:B------:R-:W-:Y:S01]  /*7120*/  IMAD.SHL.U32 R12, R3, 0x20, RZ ;  /* 0x00000020030c7824 */ /* 0x000fe200078e00ff */
[----:B------:R1:W-:Y:S01]  /*7130*/  STL [R1+0x1cc], RZ ;  /* 0x0001ccff01007387 */ /* 0x0003e20000100800 */
[----:B------:R-:W2:Y:S02]  /*7140*/  LDC R3, c[0x0][0x230] ;  /* 0x00008c00ff037b82 */ /* 0x000ea40000000800 */
[C---:B------:R-:W-:Y:S01]  /*7150*/  IMAD.WIDE R158, R12.reuse, 0x4, R158 ;  /* 0x000000040c9e7825 */ /* 0x040fe200078e029e */
[----:B------:R1:W-:Y:S03]  /*7160*/  STL [R1+0x1d0], RZ ;  /* 0x0001d0ff01007387 */ /* 0x0003e60000100800 */
[C---:B------:R-:W-:Y:S01]  /*7170*/  IMAD.WIDE R156, R12.reuse, 0x4, R156 ;  /* 0x000000040c9c7825 */ /* 0x040fe200078e029c */
[----:B------:R3:W-:Y:S03]  /*7180*/  LDGSTS.E [R8+0x8000], desc[UR16][R158.64], P2 ;  /* 0x080000009e087fae */ /* 0x0007e60009121850 */
        /* <DEDUP_REMOVED lines=21> */
[----:B------:R-:W-:Y:S03]  /*72e0*/  LDGSTS.E [R8+0xac00], desc[UR16][R134.64], P2 ;  /* 0x0ac0000086087fae */ /* 0x000fe60009121850 */
        /* <DEDUP_REMOVED lines=102> */
[----:B--2---:R-:W-:Y:S01]  /*7950*/  VIADD R3, R3, 0xffffffb8 ;  /* 0xffffffb803037836 */ /* 0x004fe20000000000 */
[----:B------:R-:W-:Y:S01]  /*7960*/  LDGSTS.E [R6+0xfe00], desc[UR16][R94.64], P2 ;  /* 0x0fe000005e067fae */ /* 0x000fe20009121850 */
[----:B---3--:R-:W-:-:S03]  /*7970*/  IMAD.WIDE R158, R12, 0x4, R158 ;  /* 0x000000040c9e7825 */ /* 0x008fc600078e029e */
[----:B------:R-:W0:Y:S01]  /*7980*/  LDGDEPBAR ;  /* 0x00000000000079af */ /* 0x000e220000000000 */
[C---:B----4-:R-:W-:Y:S01]  /*7990*/  IMAD.WIDE R156, R12.reuse, 0x4, R156 ;  /* 0x000000040c9c7825 */ /* 0x050fe200078e029c */
[----:B------:R-:W-:Y:S03]  /*79a0*/  BAR.SYNC.DEFER_BLOCKING 0x0 ;  /* 0x0000000000007b1d */ /* 0x000fe60000010000 */
[----:B-----5:R-:W-:-:S04]  /*79b0*/  IMAD.WIDE R30, R12, 0x4, R30 ;  /* 0x000000040c1e7825 */ /* 0x020fc800078e021e */
[C---:B-1----:R-:W-:Y:S01]  /*79c0*/  IMAD.WIDE R150, R12.reuse, 0x4, R150 ;  /* 0x000000040c967825 */ /* 0x042fe200078e0296 */
[----:B------:R1:W-:Y:S03]  /*79d0*/  STL [R1+0x1d4], RZ ;  /* 0x0001d4ff01007387 */ /* 0x0003e60000100800 */
[C---:B------:R-:W-:Y:S01]  /*79e0*/  IMAD.WIDE R148, R12.reuse, 0x4, R148 ;  /* 0x000000040c947825 */ /* 0x040fe200078e0294 */
[----:B------:R1:W-:Y:S03]  /*79f0*/  STL [R1+0x1d8], RZ ;  /* 0x0001d8ff01007387 */ /* 0x0003e60000100800 */
[C---:B------:R-:W-:Y:S01]  /*7a00*/  IMAD.WIDE R146, R12.reuse, 0x4, R146 ;  /* 0x000000040c927825 */ /* 0x040fe200078e0292 */
[----:B------:R1:W-:Y:S03]  /*7a10*/  STL [R1+0x1dc], RZ ;  /* 0x0001dcff01007387 */ /* 0x0003e60000100800 */
[C---:B------:R-:W-:Y:S01]  /*7a20*/  IMAD.WIDE R144, R12.reuse, 0x4, R144 ;  /* 0x000000040c907825 */ /* 0x040fe200078e0290 */
[----:B------:R1:W-:Y:S03]  /*7a30*/  STL [R1+0x1e0], RZ ;  /* 0x0001e0ff01007387 */ /* 0x0003e60000100800 */
[----:B------:R-:W-:Y:S01]  /*7a40*/  IMAD.WIDE R142, R12, 0x4, R142 ;  /* 0x000000040c8e7825 */ /* 0x000fe200078e028e */
[----:B------:R-:W-:Y:S01]  /*7a50*/  @!PT LDS RZ, [RZ] ;  /* 0x00000000fffff984 */ /* 0x000fe20000000800 */
[----:B------:R-:W-:Y:S01]  /*7a60*/  @!PT LDS RZ, [RZ] ;  /* 0x00000000fffff984 */ /* 0x000fe20000000800 */
[----:B------:R-:W-:Y:S01]  /*7a70*/  @!PT LDS RZ, [RZ] ;  /* 0x00000000fffff984 */ /* 0x000fe20000000800 */
[----:B------:R2:W-:Y:S01]  /*7a80*/  LDGSTS.E [R25+0x28000], desc[UR16][R32.64], !P1 ;  /* 0x2800000020197fae */ /* 0x0005e2000c921850 */
[----:B------:R-:W-:-:S02]  /*7a90*/  ISETP.GE.U32.AND P1, PT, R3, 0x7fffff99, PT ;  /* 0x7fffff990300780c */ /* 0x000fc40003f26070 */
[C---:B------:R-:W-:Y:S01]  /*7aa0*/  IMAD.WIDE R140, R12.reuse, 0x4, R140 ;  /* 0x000000040c8c7825 */ /* 0x040fe200078e028c */
[----:B------:R-:W-:Y:S03]  /*7ab0*/  LDGSTS.E [R25+0x28004], desc[UR16][R186.64], !P0 ;  /* 0x28004000ba197fae */ /* 0x000fe6000c121850 */
[C---:B------:R-:W-:Y:S01]  /*7ac0*/  IMAD.WIDE R138, R12.reuse, 0x4, R138 ;  /* 0x000000040c8a7825 */ /* 0x040fe200078e028a */
[----:B------:R3:W-:Y:S03]  /*7ad0*/  LDGSTS.E [R25+0x28008], desc[UR16][R216.64], !P6 ;  /* 0x28008000d8197fae */ /* 0x0007e6000f121850 */
[C---:B------:R-:W-:Y:S01]  /*7ae0*/  IMAD.WIDE R136, R12.reuse, 0x4, R136 ;  /* 0x000000040c887825 */ /* 0x040fe200078e0288 */
[----:B--2---:R-:W2:Y:S01]  /*7af0*/  LDC R33, c[0x0][0x230] ;  /* 0x00008c00ff217b82 */ /* 0x004ea20000000800 */
[----:B------:R2:W-:Y:S02]  /*7b00*/  LDGSTS.E [R25+0x2800c], desc[UR16][R214.64], !P4 ;  /* 0x2800c000d6197fae */ /* 0x0005e4000e121850 */
[----:B------:R-:W-:-:S02]  /*7b10*/  IMAD.WIDE R134, R12, 0x4, R134 ;  /* 0x000000040c867825 */ /* 0x000fc400078e0286 */
[----:B------:R-:W-:Y:S02]  /*7b20*/  LDGSTS.E [R19+0x28000], desc[UR16][R212.64], !P5 ;  /* 0x28000000d4137fae */ /* 0x000fe4000e921850 */
[C---:B------:R-:W-:Y:S01]  /*7b30*/  IMAD.WIDE R132, R12.reuse, 0x4, R132 ;  /* 0x000000040c847825 */ /* 0x040fe200078e0284 */
[----:B---3--:R-:W3:Y:S01]  /*7b40*/  LDC R216, c[0x0][0x230] ;  /* 0x00008c00ffd87b82 */ /* 0x008ee20000000800 */
[----:B------:R4:W-:Y:S02]  /*7b50*/  LDGSTS.E [R19+0x28004], desc[UR16][R210.64], !P3 ;  /* 0x28004000d2137fae */ /* 0x0009e4000d921850 */
[C---:B------:R-:W-:Y:S02]  /*7b60*/  IMAD.WIDE R130, R12.reuse, 0x4, R130 ;  /* 0x000000040c827825 */ /* 0x040fe400078e0282 */
[----:B------:R1:W-:Y:S02]  /*7b70*/  STL [R1+0x1e4], RZ ;  /* 0x0001e4ff01007387 */ /* 0x0003e40000100800 */
[C---:B------:R-:W-:Y:S01]  /*7b80*/  IMAD.WIDE R128, R12.reuse, 0x4, R128 ;  /* 0x000000040c807825 */ /* 0x040fe200078e0280 */
[----:B------:R-:W5:Y:S01]  /*7b90*/  LDC R217, c[0x0][0x230] ;  /* 0x00008c00ffd97b82 */ /* 0x000f620000000800 */
[----:B------:R1:W-:Y:S02]  /*7ba0*/  STL [R1+0x1e8], RZ ;  /* 0x0001e8ff01007387 */ /* 0x0003e40000100800 */
[----:B------:R-:W-:-:S02]  /*7bb0*/  IMAD.WIDE R126, R12, 0x4, R126 ;  /* 0x000000040c7e7825 */ /* 0x000fc400078e027e */
[----:B------:R1:W-:Y:S02]  /*7bc0*/  STL [R1+0x1ec], RZ ;  /* 0x0001ecff01007387 */ /* 0x0003e40000100800 */
[C---:B------:R-:W-:Y:S01]  /*7bd0*/  IMAD.WIDE R124, R12.reuse, 0x4, R124 ;  /* 0x000000040c7c7825 */ /* 0x040fe200078e027c */
[----:B------:R-:W4:Y:S01]  /*7be0*/  LDC R187, c[0x0][0x230] ;  /* 0x00008c00ffbb7b82 */ /* 0x000f220000000800 */
[----:B------:R1:W-:Y:S02]  /*7bf0*/  STL [R1+0x1f0], RZ ;  /* 0x0001f0ff01007387 */ /* 0x0003e40000100800 */
[----:B--2---:R-:W-:Y:S02]  /*7c00*/  VIADD R25, R33, 0xffffffb9 ;  /* 0xffffffb921197836 */ /* 0x004fe40000000000 */
[----:B------:R-:W-:Y:S01]  /*7c10*/  IMAD.WIDE R218, R12, 0x4, R218 ;  /* 0x000000040cda7825 */ /* 0x000fe200078e02da */
[----:B------:R1:W-:Y:S02]  /*7c20*/  STL [R1+0x1f4], RZ ;  /* 0x0001f4ff01007387 */ /* 0x0003e40000100800 */
[----:B------:R-:W-:Y:S01]  /*7c30*/  ISETP.GE.U32.AND P0, PT, R25, 0x7fffff9a, PT ;  /* 0x7fffff9a1900780c */ /* 0x000fe20003f06070 */
[----:B------:R-:W2:Y:S01]  /*7c40*/  LDC R33, c[0x0][0x230] ;  /* 0x00008c00ff217b82 */ /* 0x000ea20000000800 */
[----:B---3--:R-:W-:Y:S01]  /*7c50*/  VIADD R25, R216, 0xffffffb5 ;  /* 0xffffffb5d8197836 */ /* 0x008fe20000000000 */
[----:B------:R1:W-:Y:S01]  /*7c60*/  STL [R1+0x1f8], RZ ;  /* 0x0001f8ff01007387 */ /* 0x0003e20000100800 */
[----:B------:R-:W-:-:S03]  /*7c70*/  IMAD.WIDE R60, R12, 0x4, R60 ;  /* 0x000000040c3c7825 */ /* 0x000fc600078e023c */
[----:B------:R-:W-:Y:S01]  /*7c80*/  ISETP.GE.U32.AND P4, PT, R25, 0x7fffff96, PT ;  /* 0x7fffff961900780c */ /* 0x000fe20003f86070 */
[C---:B------:R-:W-:Y:S01]  /*7c90*/  IMAD.WIDE R58, R12.reuse, 0x4, R58 ;  /* 0x000000040c3a7825 */ /* 0x040fe200078e023a */
[----:B------:R-:W3:Y:S01]  /*7ca0*/  LDC R32, c[0x0][0x230] ;  /* 0x00008c00ff207b82 */ /* 0x000ee20000000800 */
[----:B------:R1:W-:Y:S02]  /*7cb0*/  STL [R1+0x1fc], RZ ;  /* 0x0001fcff01007387 */ /* 0x0003e40000100800 */
[----:B-----5:R-:W-:Y:S02]  /*7cc0*/  VIADD R3, R217, 0xffffffb4 ;  /* 0xffffffb4d9037836 */ /* 0x020fe40000000000 */
[----:B------:R-:W-:Y:S01]  /*7cd0*/  LDGSTS.E [R19+0x28008], desc[UR16][R192.64], !P0 ;  /* 0x28008000c0137fae */ /* 0x000fe2000c121850 */
[C---:B------:R-:W-:Y:S02]  /*7ce0*/  IMAD.WIDE R56, R12.reuse, 0x4, R56 ;  /* 0x000000040c387825 */ /* 0x040fe400078e0238 */
[----:B------:R-:W5:Y:S01]  /*7cf0*/  LDC R186, c[0x0][0x230] ;  /* 0x00008c00ffba7b82 */ /* 0x000f620000000800 */
[----:B------:R-:W-:Y:S01]  /*7d00*/  ISETP.GE.U32.AND P5, PT, R3, 0x7fffff95, PT ;  /* 0x7fffff950300780c */ /* 0x000fe20003fa6070 */
[----:B----4-:R-:W-:Y:S01]  /*7d10*/  VIADD R3, R187, 0xffffffb3 ;  /* 0xffffffb3bb037836 */ /* 0x010fe20000000000 */
[----:B------:R5:W-:Y:S01]  /*7d20*/  LDGSTS.E [R19+0x2800c], desc[UR16][R206.64], !P1 ;  /* 0x2800c000ce137fae */ /* 0x000be2000c921850 */
[----:B------:R-:W-:-:S03]  /*7d30*/  IMAD.WIDE R54, R12, 0x4, R54 ;  /* 0x000000040c367825 */ /* 0x000fc600078e0236 */
[----:B------:R-:W-:Y:S01]  /*7d40*/  ISETP.GE.U32.AND P6, PT, R3, 0x7fffff94, PT ;  /* 0x7fffff940300780c */ /* 0x000fe20003fc6070 */
[----:B------:R-:W4:Y:S01]  /*7d50*/  LDC R210, c[0x0][0x230] ;  /* 0x00008c00ffd27b82 */ /* 0x000f220000000800 */
[----:B--2---:R-:W-:Y:S01]  /*7d60*/  VIADD R33, R33, 0xffffffb7 ;  /* 0xffffffb721217836 */ /* 0x004fe20000000000 */
[----:B------:R-:W2:Y:S01]  /*7d70*/  S2R R217, SR_TID.X ;  /* 0x0000000000d97919 */ /* 0x000ea20000002100 */
[----:B------:R-:W-:-:S03]  /*7d80*/  IMAD.WIDE R52, R12, 0x4, R52 ;  /* 0x000000040c347825 */ /* 0x000fc600078e0234 */
[----:B------:R-:W-:Y:S01]  /*7d90*/  ISETP.GE.U32.AND P2, PT, R33, 0x7fffff98, PT ;  /* 0x7fffff982100780c */ /* 0x000fe20003f46070 */
[----:B------:R-:W-:Y:S01]  /*7da0*/  IMAD.WIDE R50, R12, 0x4, R50 ;  /* 0x000000040c327825 */ /* 0x000fe200078e0232 */
[----:B------:R-:W1:Y:S03]  /*7db0*/  LDC R25, c[0x0][0x230] ;  /* 0x00008c00ff197b82 */ /* 0x000e660000000800 */
[----:B---3--:R-:W-:Y:S02]  /*7dc0*/  VIADD R32, R32, 0xffffffb6 ;  /* 0xffffffb620207836 */ /* 0x008fe40000000000 */
[----:B------:R-:W-:-:S03]  /*7dd0*/  IMAD.WIDE R48, R12, 0x4, R48 ;  /* 0x000000040c307825 */ /* 0x000fc600078e0230 */
[----:B------:R-:W3:Y:S01]  /*7de0*/  LDC R211, c[0x0][0x230] ;  /* 0x00008c00ffd37b82 */ /* 0x000ee20000000800 */
[----:B------:R-:W-:Y:S01]  /*7df0*/  ISETP.GE.U32.AND P3, PT, R32, 0x7fffff97, PT ;  /* 0x7fffff972000780c */ /* 0x000fe20003f66070 */
[----:B-----5:R-:W-:Y:S01]  /*7e00*/  VIADD R19, R186, 0xffffffb2 ;  /* 0xffffffb2ba137836 */ /* 0x020fe20000000000 */
[----:B------:R-:W-:Y:S01]  /*7e10*/  LDGSTS.E [R24+0x28000], desc[UR16][R198.64], !P2 ;  /* 0x28000000c6187fae */ /* 0x000fe2000d121850 */
[----:B------:R-:W-:-:S03]  /*7e20*/  IMAD.WIDE R46, R12, 0x4, R46 ;  /* 0x000000040c2e7825 */ /* 0x000fc600078e022e */
[----:B------:R-:W-:Y:S01]  /*7e30*/  ISETP.GE.U32.AND P0, PT, R19, 0x7fffff93, PT ;  /* 0x7fffff931300780c */ /* 0x000fe20003f06070 */
[----:B------:R-:W5:Y:S01]  /*7e40*/  LDC R187, c[0x0][0x230] ;  /* 0x00008c00ffbb7b82 */ /* 0x000f620000000800 */
[----:B----4-:R-:W-:Y:S02]  /*7e50*/  VIADD R3, R210, 0xffffffb1 ;  /* 0xffffffb1d2037836 */ /* 0x010fe40000000000 */
[----:B------:R-:W-:-:S03]  /*7e60*/  IMAD.WIDE R44, R12, 0x4, R44 ;  /* 0x000000040c2c7825 */ /* 0x000fc600078e022c */
[----:B------:R-:W-:Y:S01]  /*7e70*/  LDGSTS.E [R24+0x28004], desc[UR16][R202.64], !P3 ;  /* 0x28004000ca187fae */ /* 0x000fe2000d921850 */
[----:B------:R-:W-:Y:S01]  /*7e80*/  ISETP.GE.U32.AND P1, PT, R3, 0x7fffff92, PT ;  /* 0x7fffff920300780c */ /* 0x000fe20003f26070 */
[----:B------:R-:W4:Y:S01]  /*7e90*/  LDC R212, c[0x0][0x230] ;  /* 0x00008c00ffd47b82 */ /* 0x000f220000000800 */
[----:B-1----:R-:W-:Y:S01]  /*7ea0*/  VIADD R25, R25, 0xffffffb0 ;  /* 0xffffffb019197836 */ /* 0x002fe20000000000 */
[----:B------:R-:W-:Y:S01]  /*7eb0*/  LDGSTS.E [R24+0x28008], desc[UR16][R208.64], !P4 ;  /* 0x28008000d0187fae */ /* 0x000fe2000e121850 */
[----:B--2---:R-:W-:Y:S01]  /*7ec0*/  LOP3.LUT R217, R217, 0x1f, RZ, 0xc0, !PT ;  /* 0x0000001fd9d97812 */ /* 0x004fe200078ec0ff */
[C---:B------:R-:W-:Y:S02]  /*7ed0*/  IMAD.WIDE R42, R12.reuse, 0x4, R42 ;  /* 0x000000040c2a7825 */ /* 0x040fe400078e022a */
[----:B------:R3:W-:Y:S01]  /*7ee0*/  LDGSTS.E [R24+0x2800c], desc[UR16][R204.64], !P5 ;  /* 0x2800c000cc187fae */ /* 0x0007e2000e921850 */
[----:B------:R-:W-:Y:S01]  /*7ef0*/  ISETP.GE.U32.AND P2, PT, R25, 0x7fffff91, PT ;  /* 0x7fffff911900780c */ /* 0x000fe20003f46070 */
[----:B------:R-:W1:Y:S01]  /*7f00*/  LDC R32, c[0x0][0x230] ;  /* 0x00008c00ff207b82 */ /* 0x000e620000000800 */
[C---:B------:R-:W-:Y:S01]  /*7f10*/  IMAD.WIDE R40, R12.reuse, 0x4, R40 ;  /* 0x000000040c287825 */ /* 0x040fe200078e0228 */
[----:B------:R-:W-:Y:S03]  /*7f20*/  LDGSTS.E [R20+0x28000], desc[UR16][R200.64], !P6 ;  /* 0x28000000c8147fae */ /* 0x000fe6000f121850 */
[----:B------:R-:W-:Y:S01]  /*7f30*/  IMAD.WIDE R38, R12, 0x4, R38 ;  /* 0x000000040c267825 */ /* 0x000fe200078e0226 */
[----:B------:R-:W-:Y:S02]  /*7f40*/  LDGSTS.E [R20+0x28004], desc[UR16][R178.64], !P0 ;  /* 0x28004000b2147fae */ /* 0x000fe4000c121850 */
[----:B------:R-:W2:Y:S01]  /*7f50*/  LDC R33, c[0x0][0x230] ;  /* 0x00008c00ff217b82 */ /* 0x000ea20000000800 */
[----:B-----5:R-:W-:Y:S01]  /*7f60*/  VIADD R3, R187, 0xffffffad ;  /* 0xffffffadbb037836 */ /* 0x020fe20000000000 */
[----:B------:R-:W-:Y:S01]  /*7f70*/  LDGSTS.E [R20+0x28008], desc[UR16][R176.64], !P1 ;  /* 0x28008000b0147fae */ /* 0x000fe2000c921850 */
[----:B---3--:R-:W-:-:S02]  /*7f80*/  VIADD R24, R211, 0xffffffaf ;  /* 0xffffffafd3187836 */ /* 0x008fc40000000000 */
[----:B------:R-:W-:Y:S01]  /*7f90*/  IMAD.WIDE R36, R12, 0x4, R36 ;  /* 0x000000040c247825 */ /* 0x000fe200078e0224 */
[----:B------:R1:W-:Y:S01]  /*7fa0*/  LDGSTS.E [R20+0x2800c], desc[UR16][R194.64], !P2 ;  /* 0x2800c000c2147fae */ /* 0x0003e2000d121850 */
[----:B------:R-:W-:Y:S01]  /*7fb0*/  ISETP.GE.U32.AND P5, PT, R3, 0x7fffff8e, PT ;  /* 0x7fffff8e0300780c */ /* 0x000fe20003fa6070 */
[----:B------:R-:W3:Y:S01]  /*7fc0*/  LDC R186, c[0x0][0x230] ;  /* 0x00008c00ffba7b82 */ /* 0x000ee20000000800 */
[----:B------:R-:W-:Y:S01]  /*7fd0*/  ISETP.GE.U32.AND P3, PT, R24, 0x7fffff90, PT ;  /* 0x7fffff901800780c */ /* 0x000fe20003f66070 */
[----:B----4-:R-:W-:Y:S02]  /*7fe0*/  VIADD R19, R212, 0xffffffae ;  /* 0xffffffaed4137836 */ /* 0x010fe40000000000 */
[----:B------:R-:W-:-:S03]  /*7ff0*/  IMAD.WIDE R34, R12, 0x4, R34 ;  /* 0x000000040c227825 */ /* 0x000fc600078e0222 */
[----:B------:R-:W-:Y:S01]  /*8000*/  ISETP.GE.U32.AND P4, PT, R19, 0x7fffff8f, PT ;  /* 0x7fffff8f1300780c */ /* 0x000fe20003f86070 */
[----:B------:R-:W4:Y:S01]  /*8010*/  LDC R192, c[0x0][0x230] ;  /* 0x00008c00ffc07b82 */ /* 0x000f220000000800 */
[----:B------:R-:W-:-:S04]  /*8020*/  IMAD.WIDE R92, R12, 0x4, R92 ;  /* 0x000000040c5c7825 */ /* 0x000fc800078e025c */
[----:B-1----:R-:W-:Y:S01]  /*8030*/  VIADD R20, R32, 0xffffffac ;  /* 0xffffffac20147836 */ /* 0x002fe20000000000 */
[----:B------:R-:W-:Y:S01]  /*8040*/  LDGSTS.E [R17+0x28000], desc[UR16][R180.64], !P3 ;  /* 0x28000000b4117fae */ /* 0x000fe2000d921850 */
[----:B------:R-:W-:Y:S01]  /*8050*/  IMAD.WIDE R90, R12, 0x4, R90 ;  /* 0x000000040c5a7825 */ /* 0x000fe200078e025a */
[----:B------:R-:W1:Y:S02]  /*8060*/  LDC R187, c[0x0][0x230] ;  /* 0x00008c00ffbb7b82 */ /* 0x000e640000000800 */
[----:B------:R-:W-:Y:S01]  /*8070*/  ISETP.GE.U32.AND P0, PT, R20, 0x7fffff8d, PT ;  /* 0x7fffff8d1400780c */ /* 0x000fe20003f06070 */
[----:B--2---:R-:W-:Y:S01]  /*8080*/  VIADD R19, R33, 0xffffffab ;  /* 0xffffffab21137836 */ /* 0x004fe20000000000 */
[----:B------:R-:W-:Y:S01]  /*8090*/  LDGSTS.E [R17+0x28004], desc[UR16][R190.64], !P4 ;  /* 0x28004000be117fae */ /* 0x000fe2000e121850 */
[----:B------:R-:W-:-:S03]  /*80a0*/  IMAD.WIDE R88, R12, 0x4, R88 ;  /* 0x000000040c587825 */ /* 0x000fc600078e0258 */
[----:B------:R-:W2:Y:S01]  /*80b0*/  LDC R24, c[0x0][0x230] ;  /* 0x00008c00ff187b82 */ /* 0x000ea20000000800 */
[----:B---3--:R-:W-:Y:S01]  /*80c0*/  VIADD R3, R186, 0xffffffaa ;  /* 0xffffffaaba037836 */ /* 0x008fe20000000000 */
[----:B------:R-:W-:Y:S01]  /*80d0*/  ISETP.GE.U32.AND P1, PT, R19, 0x7fffff8c, PT ;  /* 0x7fffff8c1300780c */ /* 0x000fe20003f26070 */
[----:B------:R-:W-:Y:S01]  /*80e0*/  LDGSTS.E [R17+0x28008], desc[UR16][R196.64], !P5 ;  /* 0x28008000c4117fae */ /* 0x000fe2000e921850 */
[----:B------:R-:W-:Y:S01]  /*80f0*/  ISETP.GE.AND P5, PT, R217, R251, PT ;  /* 0x000000fbd900720c */ /* 0x000fe20003fa6270 */
[----:B------:R-:W-:Y:S01]  /*8100*/  IMAD.WIDE R86, R12, 0x4, R86 ;  /* 0x000000040c567825 */ /* 0x000fe200078e0256 */
[----:B------:R-:W-:Y:S01]  /*8110*/  ISETP.GE.U32.AND P2, PT, R3, 0x7fffff8b, PT ;  /* 0x7fffff8b0300780c */ /* 0x000fe20003f46070 */
[----:B------:R-:W-:Y:S01]  /*8120*/  LDGSTS.E [R17+0x2800c], desc[UR16][R174.64], !P0 ;  /* 0x2800c000ae117fae */ /* 0x000fe2000c121850 */
[----:B------:R-:W3:Y:S01]  /*8130*/  LDC R32, c[0x0][0x230] ;  /* 0x00008c00ff207b82 */ /* 0x000ee20000000800 */
[----:B----4-:R-:W-:Y:S02]  /*8140*/  VIADD R20, R192, 0xffffffa7 ;  /* 0xffffffa7c0147836 */ /* 0x010fe40000000000 */
[----:B------:R-:W-:-:S03]  /*8150*/  IMAD.WIDE R84, R12, 0x4, R84 ;  /* 0x000000040c547825 */ /* 0x000fc600078e0254 */
[----:B------:R-:W-:Y:S01]  /*8160*/  ISETP.GE.U32.AND P6, PT, R20, 0x7fffff88, PT ;  /* 0x7fffff881400780c */ /* 0x000fe20003fc6070 */
[----:B------:R-:W-:Y:S01]  /*8170*/  LDGSTS.E [R11+0x28000], desc[UR16][R172.64], !P1 ;  /* 0x28000000ac0b7fae */ /* 0x000fe2000c921850 */
[----:B------:R-:W4:Y:S01]  /*8180*/  LDC R176, c[0x0][0x230] ;  /* 0x00008c00ffb07b82 */ /* 0x000f220000000800 */
[----:B-1----:R-:W-:Y:S02]  /*8190*/  VIADD R19, R187, 0xffffffa9 ;  /* 0xffffffa9bb137836 */ /* 0x002fe40000000000 */
[----:B------:R-:W-:Y:S01]  /*81a0*/  LDGSTS.E [R11+0x28004], desc[UR16][R160.64], !P2 ;  /* 0x28004000a00b7fae */ /* 0x000fe2000d121850 */
[----:B------:R-:W-:Y:S02]  /*81b0*/  IMAD.WIDE R82, R12, 0x4, R82 ;  /* 0x000000040c527825 */ /* 0x000fe400078e0252 */
[----:B------:R-:W-:Y:S02]  /*81c0*/  ISETP.GE.U32.AND P3, PT, R19, 0x7fffff8a, PT ;  /* 0x7fffff8a1300780c */ /* 0x000fe40003f66070 */
[----:B------:R-:W1:Y:S01]  /*81d0*/  LDC R177, c[0x0][0x230] ;  /* 0x00008c00ffb17b82 */ /* 0x000e620000000800 */
[----:B--2---:R-:W-:-:S02]  /*81e0*/  VIADD R3, R24, 0xffffffa8 ;  /* 0xffffffa818037836 */ /* 0x004fc40000000000 */
[----:B------:R-:W-:-:S03]  /*81f0*/  IMAD.WIDE R80, R12, 0x4, R80 ;  /* 0x000000040c507825 */ /* 0x000fc600078e0250 */
[----:B------:R-:W-:Y:S01]  /*8200*/  ISETP.GE.U32.AND P4, PT, R3, 0x7fffff89, PT ;  /* 0x7fffff890300780c */ /* 0x000fe20003f86070 */
[----:B------:R-:W-:Y:S01]  /*8210*/  IMAD.WIDE R78, R12, 0x4, R78 ;  /* 0x000000040c4e7825 */ /* 0x000fe200078e024e */
[----:B------:R-:W2:Y:S03]  /*8220*/  LDC R25, c[0x0][0x230] ;  /* 0x00008c00ff197b82 */ /* 0x000ea60000000800 */
[----:B---3--:R-:W-:Y:S01]  /*8230*/  VIADD R3, R32, 0xffffffa6 ;  /* 0xffffffa620037836 */ /* 0x008fe20000000000 */
[----:B------:R-:W-:Y:S01]  /*8240*/  LDGSTS.E [R11+0x28008], desc[UR16][R188.64], !P3 ;  /* 0x28008000bc0b7fae */ /* 0x000fe2000d921850 */
[----:B------:R-:W-:-:S03]  /*8250*/  IMAD.WIDE R76, R12, 0x4, R76 ;  /* 0x000000040c4c7825 */ /* 0x000fc600078e024c */
[----:B------:R-:W3:Y:S01]  /*8260*/  LDC R33, c[0x0][0x230] ;  /* 0x00008c00ff217b82 */ /* 0x000ee20000000800 */
[C---:B------:R-:W-:Y:S02]  /*8270*/  IMAD.WIDE R74, R12.reuse, 0x4, R74 ;  /* 0x000000040c4a7825 */ /* 0x040fe400078e024a */
[----:B------:R4:W-:Y:S01]  /*8280*/  LDGSTS.E [R11+0x2800c], desc[UR16][R182.64], !P4 ;  /* 0x2800c000b60b7fae */ /* 0x0009e2000e121850 */
[----:B------:R-:W-:Y:S01]  /*8290*/  ISETP.GE.U32.AND P4, PT, R3, 0x7fffff87, PT ;  /* 0x7fffff870300780c */ /* 0x000fe20003f86070 */
[C---:B------:R-:W-:Y:S02]  /*82a0*/  IMAD.WIDE R72, R12.reuse, 0x4, R72 ;  /* 0x000000040c487825 */ /* 0x040fe400078e0248 */
[----:B------:R-:W-:Y:S01]  /*82b0*/  LDGSTS.E [R10+0x28000], desc[UR16][R184.64], !P6 ;  /* 0x28000000b80a7fae */ /* 0x000fe2000f121850 */
[----:B------:R-:W5:Y:S01]  /*82c0*/  LDC R24, c[0x0][0x230] ;  /* 0x00008c00ff187b82 */ /* 0x000f620000000800 */
[----:B-1----:R-:W-:Y:S01]  /*82d0*/  VIADD R3, R177, 0xffffffa2 ;  /* 0xffffffa2b1037836 */ /* 0x002fe20000000000 */
[----:B------:R-:W-:Y:S01]  /*82e0*/  ISETP.GT.AND P6, PT, R5, 0x5f, PT ;  /* 0x0000005f0500780c */ /* 0x000fe20003fc4270 */
[----:B------:R-:W-:-:S03]  /*82f0*/  IMAD.WIDE R70, R12, 0x4, R70 ;  /* 0x000000040c467825 */ /* 0x000fc600078e0246 */
[----:B------:R-:W-:Y:S01]  /*8300*/  ISETP.GE.U32.AND P2, PT, R3, 0x7fffff83, PT ;  /* 0x7fffff830300780c */ /* 0x000fe20003f46070 */
[----:B----4-:R-:W-:Y:S01]  /*8310*/  VIADD R11, R176, 0xffffffa3 ;  /* 0xffffffa3b00b7836 */ /* 0x010fe20000000000 */
[----:B------:R-:W1:Y:S01]  /*8320*/  LDC R20, c[0x0][0x230] ;  /* 0x00008c00ff147b82 */ /* 0x000e620000000800 */
[----:B--2---:R-:W-:Y:S01]  /*8330*/  VIADD R19, R25, 0xffffffa5 ;  /* 0xffffffa519137836 */ /* 0x004fe20000000000 */
[----:B------:R-:W-:Y:S01]  /*8340*/  SEL R3, RZ, 0x4, P5 ;  /* 0x00000004ff037807 */ /* 0x000fe20002800000 */
[----:B------:R2:W-:Y:S01]  /*8350*/  LDGSTS.E [R10+0x28004], desc[UR16][R26.64], !P4 ;  /* 0x280040001a0a7fae */ /* 0x0005e2000e121850 */
[----:B------:R-:W-:Y:S01]  /*8360*/  ISETP.GE.U32.AND P3, PT, R11, 0x7fffff84, PT ;  /* 0x7fffff840b00780c */ /* 0x000fe20003f66070 */
[C---:B------:R-:W-:Y:S01]  /*8370*/  IMAD.WIDE R68, R12.reuse, 0x4, R68 ;  /* 0x000000040c447825 */ /* 0x040fe200078e0244 */
[----:B------:R-:W-:Y:S02]  /*8380*/  ISETP.GE.U32.AND P0, PT, R19, 0x7fffff86, PT ;  /* 0x7fffff861300780c */ /* 0x000fe40003f06070 */
[----:B------:R-:W-:Y:S01]  /*8390*/  SEL R3, R3, RZ, P6 ;  /* 0x000000ff03037207 */ /* 0x000fe20003000000 */
[----:B---3--:R-:W-:Y:S01]  /*83a0*/  VIADD R17, R33, 0xffffffa4 ;  /* 0xffffffa421117836 */ /* 0x008fe20000000000 */
[----:B------:R-:W-:Y:S01]  /*83b0*/  CS2R R32, SRZ ;  /* 0x0000000000207805 */ /* 0x000fe2000001ff00 */
[----:B------:R-:W-:Y:S01]  /*83c0*/  IMAD.WIDE R66, R12, 0x4, R66 ;  /* 0x000000040c427825 */ /* 0x000fe200078e0242 */
[----:B------:R-:W-:-:S02]  /*83d0*/  ISETP.NE.U32.AND P6, PT, R3, RZ, PT ;  /* 0x000000ff0300720c */ /* 0x000fc40003fc5070 */
[----:B------:R-:W-:Y:S01]  /*83e0*/  ISETP.GE.U32.AND P1, PT, R17, 0x7fffff85, PT ;  /* 0x7fffff851100780c */ /* 0x000fe20003f26070 */
[----:B------:R-:W-:Y:S01]  /*83f0*/  IMAD.WIDE R64, R12, 0x4, R64 ;  /* 0x000000040c407825 */ /* 0x000fe200078e0240 */
[----:B--2---:R-:W-:-:S03]  /*8400*/  CS2R R26, SRZ ;  /* 0x00000000001a7805 */ /* 0x004fc6000001ff00 */
[----:B-----5:R-:W-:Y:S01]  /*8410*/  VIADD R11, R24, 0xffffffa1 ;  /* 0xffffffa1180b7836 */ /* 0x020fe20000000000 */
[----:B------:R-:W-:Y:S01]  /*8420*/  LDGSTS.E [R10+0x28008], desc[UR16][R170.64], !P0 ;  /* 0x28008000aa0a7fae */ /* 0x000fe2000c121850 */
[----:B------:R-:W-:Y:S01]  /*8430*/  IMAD.WIDE R62, R12, 0x4, R62 ;  /* 0x000000040c3e7825 */ /* 0x000fe200078e023e */
[----:B------:R-:W-:Y:S02]  /*8440*/  ISETP.GE.AND P0, PT, R5, 0x20, PT ;  /* 0x000000200500780c */ /* 0x000fe40003f06270 */
[----:B------:R-:W-:Y:S02]  /*8450*/  CS2R R24, SRZ ;  /* 0x0000000000187805 */ /* 0x000fe4000001ff00 */
[----:B------:R-:W-:Y:S01]  /*8460*/  ISETP.GE.U32.AND P5, PT, R11, 0x7fffff82, PT ;  /* 0x7fffff820b00780c */ /* 0x000fe20003fa6070 */
[----:B-1----:R-:W-:Y:S01]  /*8470*/  VIADD R178, R20, 0xffffffa0 ;  /* 0xffffffa014b27836 */ /* 0x002fe20000000000 */
[----:B------:R-:W-:Y:S01]  /*8480*/  LDGSTS.E [R10+0x2800c], desc[UR16][R168.64], !P1 ;  /* 0x2800c000a80a7fae */ /* 0x000fe2000c921850 */
[----:B------:R-:W-:-:S03]  /*8490*/  IMAD.WIDE R220, R12, 0x4, R220 ;  /* 0x000000040cdc7825 */ /* 0x000fc600078e02dc */
[----:B------:R-:W-:Y:S01]  /*84a0*/  ISETP.GE.U32.AND P4, PT, R178, 0x7fffff81, PT ;  /* 0x7fffff81b200780c */ /* 0x000fe20003f86070 */
[----:B------:R-:W-:Y:S01]  /*84b0*/  LDGSTS.E [R9+0x28000], desc[UR16][R166.64], !P3 ;  /* 0x28000000a6097fae */ /* 0x000fe2000d921850 */
[----:B------:R-:W-:-:S03]  /*84c0*/  IMAD.WIDE R122, R12, 0x4, R122 ;  /* 0x000000040c7a7825 */ /* 0x000fc600078e027a */
[----:B------:R1:W-:Y:S01]  /*84d0*/  LDGSTS.E [R9+0x28004], desc[UR16][R28.64], !P2 ;  /* 0x280040001c097fae */ /* 0x0003e2000d121850 */
[----:B------:R-:W-:-:S03]  /*84e0*/  IMAD.WIDE R120, R12, 0x4, R120 ;  /* 0x000000040c787825 */ /* 0x000fc600078e0278 */
[----:B------:R-:W-:Y:S01]  /*84f0*/  LDGSTS.E [R9+0x28008], desc[UR16][R162.64], !P5 ;  /* 0x28008000a2097fae */ /* 0x000fe2000e921850 */
[----:B------:R-:W-:-:S03]  /*8500*/  IMAD.WIDE R118, R12, 0x4, R118 ;  /* 0x000000040c767825 */ /* 0x000fc600078e0276 */
[----:B------:R-:W-:Y:S01]  /*8510*/  LDGSTS.E [R9+0x2800c], desc[UR16][R164.64], !P4 ;  /* 0x2800c000a4097fae */ /* 0x000fe2000e121850 */
[----:B------:R-:W-:-:S03]  /*8520*/  IMAD.WIDE R116, R12, 0x4, R116 ;  /* 0x000000040c747825 */ /* 0x000fc600078e0274 */
[----:B------:R-:W0:Y:S01]  /*8530*/  LDGDEPBAR ;  /* 0x00000000000079af */ /* 0x000e220000000000 */
[C---:B------:R-:W-:Y:S01]  /*8540*/  IMAD.WIDE R114, R12.reuse, 0x4, R114 ;  /* 0x000000040c727825 */ /* 0x040fe200078e0272 */
[----:B-1----:R-:W-:Y:S02]  /*8550*/  CS2R R28, SRZ ;  /* 0x00000000001c7805 */ /* 0x002fe4000001ff00 */
[----:B------:R-:W-:Y:S01]  /*8560*/  LDGSTS.E [R8+0x10000], desc[UR16][R158.64], P6 ;  /* 0x100000009e087fae */ /* 0x000fe2000b121850 */
[----:B------:R-:W-:-:S03]  /*8570*/  IMAD.WIDE R112, R12, 0x4, R112 ;  /* 0x000000040c707825 */ /* 0x000fc600078e0270 */
[----:B------:R-:W-:Y:S01]  /*8580*/  LDGSTS.E [R8+0x10400], desc[UR16][R156.64], P6 ;  /* 0x104000009c087fae */ /* 0x000fe2000b121850 */
[----:B------:R-:W-:-:S03]  /*8590*/  IMAD.WIDE R110, R12, 0x4, R110 ;  /* 0x000000040c6e7825 */ /* 0x000fc600078e026e */
[----:B------:R1:W-:Y:S01]  /*85a0*/  LDGSTS.E [R8+0x10800], desc[UR16][R30.64], P6 ;  /* 0x108000001e087fae */ /* 0x0003e2000b121850 */
[----:B------:R-:W-:-:S03]  /*85b0*/  IMAD.WIDE R108, R12, 0x4, R108 ;  /* 0x000000040c6c7825 */ /* 0x000fc600078e026c */
[----:B------:R2:W-:Y:S01]  /*85c0*/  LDGSTS.E [R8+0x10c00], desc[UR16][R150.64], P6 ;  /* 0x10c0000096087fae */ /* 0x0005e2000b121850 */
[----:B------:R-:W-:-:S03]  /*85d0*/  IMAD.WIDE R106, R12, 0x4, R106 ;  /* 0x000000040c6a7825 */ /* 0x000fc600078e026a */
[----:B------:R3:W-:Y:S01]  /*85e0*/  LDGSTS.E [R8+0x11000], desc[UR16][R148.64], P6 ;  /* 0x1100000094087fae */ /* 0x0007e2000b121850 */
[----:B------:R-:W-:-:S03]  /*85f0*/  IMAD.WIDE R104, R12, 0x4, R104 ;  /* 0x000000040c687825 */ /* 0x000fc600078e0268 */
[----:B------:R4:W-:Y:S01]  /*8600*/  LDGSTS.E [R8+0x11400], desc[UR16][R146.64], P6 ;  /* 0x1140000092087fae */ /* 0x0009e2000b121850 */
[C---:B------:R-:W-:Y:S01]  /*8610*/  IMAD.WIDE R102, R12.reuse, 0x4, R102 ;  /* 0x000000040c667825 */ /* 0x040fe200078e0266 */
[----:B-1----:R-:W-:Y:S02]  /*8620*/  CS2R R30, SRZ ;  /* 0x00000000001e7805 */ /* 0x002fe4000001ff00 */
[----:B------:R1:W-:Y:S01]  /*8630*/  LDGSTS.E [R8+0x11800], desc[UR16][R144.64], P6 ;  /* 0x1180000090087fae */ /* 0x0003e2000b121850 */
[C---:B------:R-:W-:Y:S01]  /*8640*/  IMAD.WIDE R100, R12.reuse, 0x4, R100 ;  /* 0x000000040c647825 */ /* 0x040fe200078e0264 */
[----:B--2---:R-:W-:Y:S02]  /*8650*/  CS2R R150, SRZ ;  /* 0x0000000000967805 */ /* 0x004fe4000001ff00 */
[----:B------:R2:W-:Y:S01]  /*8660*/  LDGSTS.E [R8+0x11c00], desc[UR16][R142.64], P6 ;  /* 0x11c000008e087fae */ /* 0x0005e2000b121850 */
[----:B------:R-:W-:Y:S01]  /*8670*/  IMAD.WIDE R98, R12, 0x4, R98 ;  /* 0x000000040c627825 */ /* 0x000fe200078e0262 */
[----:B---3--:R-:W-:-:S02]  /*8680*/  CS2R R148, SRZ ;  /* 0x0000000000947805 */ /* 0x008fc4000001ff00 */
[----:B------:R3:W-:Y:S01]  /*8690*/  LDGSTS.E [R8+0x12000], desc[UR16][R140.64], P6 ;  /* 0x120000008c087fae */ /* 0x0007e2000b121850 */
[C---:B------:R-:W-:Y:S01]  /*86a0*/  IMAD.WIDE R96, R12.reuse, 0x4, R96 ;  /* 0x000000040c607825 */ /* 0x040fe200078e0260 */
[----:B----4-:R-:W-:Y:S02]  /*86b0*/  CS2R R146, SRZ ;  /* 0x0000000000927805 */ /* 0x010fe4000001ff00 */
[----:B------:R4:W-:Y:S01]  /*86c0*/  LDGSTS.E [R8+0x12400], desc[UR16][R138.64], P6 ;  /* 0x124000008a087fae */ /* 0x0009e2000b121850 */
[----:B------:R-:W-:Y:S01]  /*86d0*/  IMAD.WIDE R94, R12, 0x4, R94 ;  /* 0x000000040c5e7825 */ /* 0x000fe200078e025e */
[----:B-1----:R-:W-:Y:S02]  /*86e0*/  CS2R R144, SRZ ;  /* 0x0000000000907805 */ /* 0x002fe4000001ff00 */
[----:B------:R1:W-:Y:S01]  /*86f0*/  LDGSTS.E [R8+0x12800], desc[UR16][R136.64], P6 ;  /* 0x1280000088087fae */ /* 0x0003e2000b121850 */
[----:B--2---:R-:W-:-:S03]  /*8700*/  CS2R R142, SRZ ;  /* 0x00000000008e7805 */ /* 0x004fc6000001ff00 */
[----:B------:R2:W-:Y:S01]  /*8710*/  LDGSTS.E [R8+0x12c00], desc[UR16][R134.64], P6 ;  /* 0x12c0000086087fae */ /* 0x0005e2000b121850 */
[----:B---3--:R-:W-:-:S03]  /*8720*/  CS2R R140, SRZ ;  /* 0x00000000008c7805 */ /* 0x008fc6000001ff00 */
[----:B------:R3:W-:Y:S01]  /*8730*/  LDGSTS.E [R8+0x13000], desc[UR16][R132.64], P6 ;  /* 0x1300000084087fae */ /* 0x0007e2000b121850 */
[----:B----4-:R-:W-:-:S03]  /*8740*/  CS2R R138, SRZ ;  /* 0x00000000008a7805 */ /* 0x010fc6000001ff00 */
[----:B------:R4:W-:Y:S01]  /*8750*/  LDGSTS.E [R8+0x13400], desc[UR16][R130.64], P6 ;  /* 0x1340000082087fae */ /* 0x0009e2000b121850 */
[----:B-1----:R-:W-:-:S03]  /*8760*/  CS2R R136, SRZ ;  /* 0x0000000000887805 */ /* 0x002fc6000001ff00 */
[----:B------:R1:W-:Y:S01]  /*8770*/  LDGSTS.E [R8+0x13800], desc[UR16][R128.64], P6 ;  /* 0x1380000080087fae */ /* 0x0003e2000b121850 */
[----:B--2---:R-:W-:-:S03]  /*8780*/  CS2R R134, SRZ ;  /* 0x0000000000867805 */ /* 0x004fc6000001ff00 */
[----:B------:R2:W-:Y:S01]  /*8790*/  LDGSTS.E [R8+0x13c00], desc[UR16][R126.64], P6 ;  /* 0x13c000007e087fae */ /* 0x0005e2000b121850 */
[----:B---3--:R-:W-:-:S03]  /*87a0*/  CS2R R132, SRZ ;  /* 0x0000000000847805 */ /* 0x008fc6000001ff00 */
[----:B------:R3:W-:Y:S01]  /*87b0*/  LDGSTS.E [R8+0x14000], desc[UR16][R124.64], P6 ;  /* 0x140000007c087fae */ /* 0x0007e2000b121850 */
[----:B----4-:R-:W-:-:S03]  /*87c0*/  CS2R R130, SRZ ;  /* 0x0000000000827805 */ /* 0x010fc6000001ff00 */
[----:B------:R-:W-:Y:S01]  /*87d0*/  LDGSTS.E [R8+0x14400], desc[UR16][R218.64], P6 ;  /* 0x14400000da087fae */ /* 0x000fe2000b121850 */
[----:B-1----:R-:W-:-:S03]  /*87e0*/  CS2R R128, SRZ ;  /* 0x0000000000807805 */ /* 0x002fc6000001ff00 */
[----:B------:R1:W-:Y:S01]  /*87f0*/  LDGSTS.E [R8+0x14800], desc[UR16][R60.64], P6 ;  /* 0x148000003c087fae */ /* 0x0003e2000b121850 */
[----:B--2---:R-:W-:-:S03]  /*8800*/  CS2R R126, SRZ ;  /* 0x00000000007e7805 */ /* 0x004fc6000001ff00 */
[----:B------:R2:W-:Y:S01]  /*8810*/  LDGSTS.E [R8+0x14c00], desc[UR16][R58.64], P6 ;  /* 0x14c000003a087fae */ /* 0x0005e2000b121850 */
[----:B---3--:R-:W-:-:S03]  /*8820*/  CS2R R124, SRZ ;  /* 0x00000000007c7805 */ /* 0x008fc6000001ff00 */
[----:B------:R3:W-:Y:S04]  /*8830*/  LDGSTS.E [R8+0x15000], desc[UR16][R56.64], P6 ;  /* 0x1500000038087fae */ /* 0x0007e8000b121850 */
        /* <DEDUP_REMOVED lines=54> */
[----:B------:R-:W-:Y:S01]  /*8ba0*/  LDGSTS.E [R6+0x14200], desc[UR16][R220.64], P6 ;  /* 0x14200000dc067fae */ /* 0x000fe2000b121850 */
[----:B----4-:R-:W-:-:S03]  /*8bb0*/  CS2R R66, SRZ ;  /* 0x0000000000427805 */ /* 0x010fc6000001ff00 */
[----:B------:R3:W-:Y:S01]  /*8bc0*/  LDGSTS.E [R6+0x14600], desc[UR16][R122.64], P6 ;  /* 0x146000007a067fae */ /* 0x0007e2000b121850 */
[----:B-1----:R-:W-:-:S03]  /*8bd0*/  CS2R R64, SRZ ;  /* 0x0000000000407805 */ /* 0x002fc6000001ff00 */
[----:B------:R1:W-:Y:S01]  /*8be0*/  LDGSTS.E [R6+0x14a00], desc[UR16][R120.64], P6 ;  /* 0x14a0000078067fae */ /* 0x0003e2000b121850 */
[----:B--2---:R-:W-:-:S03]  /*8bf0*/  CS2R R62, SRZ ;  /* 0x00000000003e7805 */ /* 0x004fc6000001ff00 */
[----:B------:R2:W-:Y:S04]  /*8c00*/  LDGSTS.E [R6+0x14e00], desc[UR16][R118.64], P6 ;  /* 0x14e0000076067fae */ /* 0x0005e8000b121850 */
[----:B------:R4:W-:Y:S01]  /*8c10*/  LDGSTS.E [R6+0x15200], desc[UR16][R116.64], P6 ;  /* 0x1520000074067fae */ /* 0x0009e2000b121850 */
[----:B---3--:R-:W-:-:S03]  /*8c20*/  CS2R R122, SRZ ;  /* 0x00000000007a7805 */ /* 0x008fc6000001ff00 */
[----:B------:R3:W-:Y:S01]  /*8c30*/  LDGSTS.E [R6+0x15600], desc[UR16][R114.64], P6 ;  /* 0x1560000072067fae */ /* 0x0007e2000b121850 */
[----:B-1----:R-:W-:-:S03]  /*8c40*/  CS2R R120, SRZ ;  /* 0x0000000000787805 */ /* 0x002fc6000001ff00 */
[----:B------:R1:W-:Y:S01]  /*8c50*/  LDGSTS.E [R6+0x15a00], desc[UR16][R112.64], P6 ;  /* 0x15a0000070067fae */ /* 0x0003e2000b121850 */
[----:B--2---:R-:W-:-:S03]  /*8c60*/  CS2R R118, SRZ ;  /* 0x0000000000767805 */ /* 0x004fc6000001ff00 */
[----:B------:R2:W-:Y:S01]  /*8c70*/  LDGSTS.E [R6+0x15e00], desc[UR16][R110.64], P6 ;  /* 0x15e000006e067fae */ /* 0x0005e2000b121850 */
[----:B----4-:R-:W-:-:S03]  /*8c80*/  CS2R R116, SRZ ;  /* 0x0000000000747805 */ /* 0x010fc6000001ff00 */
        /* <DEDUP_REMOVED lines=16> */
[----:B------:R-:W0:Y:S01]  /*8d90*/  LDGDEPBAR ;  /* 0x00000000000079af */ /* 0x000e220000000000 */
[----:B---3--:R-:W-:Y:S02]  /*8da0*/  CS2R R98, SRZ ;  /* 0x0000000000627805 */ /* 0x008fe4000001ff00 */
[----:B-1----:R-:W-:Y:S02]  /*8db0*/  CS2R R96, SRZ ;  /* 0x0000000000607805 */ /* 0x002fe4000001ff00 */
[----:B--2---:R-:W-:Y:S01]  /*8dc0*/  CS2R R94, SRZ ;  /* 0x00000000005e7805 */ /* 0x004fe2000001ff00 */
[----:B------:R-:W-:Y:S06]  /*8dd0*/  @!P0 BRA `(.L_x_0) ;  /* 0x0000006800ac8947 */ /* 0x000fec0003800000 */
[----:B------:R-:W2:Y:S01]  /*8de0*/  LDL.LU R211, [R1+0x200] ;  /* 0x0002000001d37983 */ /* 0x000ea20000300800 */
[----:B------:R-:W-:Y:S01]  /*8df0*/  SHF.R.S32.HI R3, RZ, 0x1f, R0 ;  /* 0x0000001fff037819 */ /* 0x000fe20000011400 */
[----:B------:R-:W1:Y:S02]  /*8e00*/  LDC.64 R24, c[0x0][0x210] ;  /* 0x00008400ff187b82 */ /* 0x000e640000000a00 */
[----:B------:R-:W3:Y:S04]  /*8e10*/  LDL.LU R209, [R1+0x204] ;  /* 0x0002040001d17983 */ /* 0x000ee80000300800 */
[----:B------:R-:W4:Y:S04]  /*8e20*/  LDL.LU R179, [R1+0x208] ;  /* 0x0002080001b37983 */ /* 0x000f280000300800 */
[----:B------:R-:W4:Y:S04]  /*8e30*/  LDL.LU R201, [R1+0x20c] ;  /* 0x00020c0001c97983 */ /* 0x000f280000300800 */
[----:B------:R-:W4:Y:S04]  /*8e40*/  LDL.LU R205, [R1+0x210] ;  /* 0x0002100001cd7983 */ /* 0x000f280000300800 */
[----:B------:R-:W4:Y:S01]  /*8e50*/  LDL.LU R203, [R1+0x214] ;  /* 0x0002140001cb7983 */ /* 0x000f220000300800 */
[----:B------:R-:W-:-:S02]  /*8e60*/  IADD3 R8, P2, R0, R23, RZ ;  /* 0x0000001700087210 */ /* 0x000fc40007f5e0ff */
[C---:B------:R-:W-:Y:S01]  /*8e70*/  IADD3 R10, P3, R0.reuse, R152, RZ ;  /* 0x00000098000a7210 */ /* 0x040fe20007f7e0ff */
[----:B------:R-:W4:Y:S01]  /*8e80*/  LDL.LU R199, [R1+0x218] ;  /* 0x0002180001c77983 */ /* 0x000f220000300800 */
[C---:B------:R-:W-:Y:S02]  /*8e90*/  IADD3 R11, P6, R0.reuse, R14, RZ ;  /* 0x0000000e000b7210 */ /* 0x040fe40007fde0ff */
[C---:B------:R-:W-:Y:S01]  /*8ea0*/  IADD3 R9, P0, R0.reuse, R21, RZ ;  /* 0x0000001500097210 */ /* 0x040fe20007f1e0ff */
[----:B------:R-:W4:Y:S01]  /*8eb0*/  LDL.LU R187, [R1+0x21c] ;  /* 0x00021c0001bb7983 */ /* 0x000f220000300800 */
[----:B------:R-:W-:Y:S02]  /*8ec0*/  LEA.HI.X.SX32 R162, R23, R3, 0x1, P2 ;  /* 0x0000000317a27211 */ /* 0x000fe400010f0eff */
[C---:B------:R-:W-:Y:S01]  /*8ed0*/  IADD3 R17, P4, R0.reuse, R153, RZ ;  /* 0x0000009900117210 */ /* 0x040fe20007f9e0ff */
[----:B------:R-:W4:Y:S01]  /*8ee0*/  LDL.LU R207, [R1+0x220] ;  /* 0x0002200001cf7983 */ /* 0x000f220000300800 */
[----:B------:R-:W-:-:S02]  /*8ef0*/  IADD3 R23, P2, R0, R224, RZ ;  /* 0x000000e000177210 */ /* 0x000fc40007f5e0ff */
[-C--:B------:R-:W-:Y:S01]  /*8f00*/  LEA.HI.X.SX32 R164, R152, R3.reuse, 0x1, P3 ;  /* 0x0000000398a47211 */ /* 0x080fe200018f0eff */
[----:B------:R-:W4:Y:S01]  /*8f10*/  LDL.LU R193, [R1+0x224] ;  /* 0x0002240001c17983 */ /* 0x000f220000300800 */
[C---:B------:R-:W-:Y:S02]  /*8f20*/  IADD3 R6, P1, R0.reuse, R22, RZ ;  /* 0x0000001600067210 */ /* 0x040fe40007f3e0ff */
[----:B------:R-:W-:Y:S01]  /*8f30*/  IADD3 R19, P5, R0, R154, RZ ;  /* 0x0000009a00137210 */ /* 0x000fe20007fbe0ff */
[----:B------:R-:W4:Y:S01]  /*8f40*/  LDL.LU R197, [R1+0x228] ;  /* 0x0002280001c57983 */ /* 0x000f220000300800 */
[----:B------:R-:W-:Y:S02]  /*8f50*/  LEA.HI.X.SX32 R156, R14, R3, 0x1, P6 ;  /* 0x000000030e9c7211 */ /* 0x000fe400030f0eff */
[C---:B------:R-:W-:Y:S01]  /*8f60*/  IADD3 R122, P3, R0.reuse, R225, RZ ;  /* 0x000000e1007a7210 */ /* 0x040fe20007f7e0ff */
[----:B------:R-:W4:Y:S01]  /*8f70*/  LDL.LU R191, [R1+0x22c] ;  /* 0x00022c0001bf7983 */ /* 0x000f220000300800 */
[----:B------:R-:W-:-:S02]  /*8f80*/  IADD3 R20, P6, R0, R155, RZ ;  /* 0x0000009b00147210 */ /* 0x000fc40007fde0ff */
[-C--:B------:R-:W-:Y:S01]  /*8f90*/  LEA.HI.X.SX32 R158, R21, R3.reuse, 0x1, P0 ;  /* 0x00000003159e7211 */ /* 0x080fe200000f0eff */
[----:B------:R-:W4:Y:S01]  /*8fa0*/  LDL.LU R181, [R1+0x230] ;  /* 0x0002300001b57983 */ /* 0x000f220000300800 */
[----:B------:R-:W-:Y:S02]  /*8fb0*/  IADD3 R21, P0, R0, R222, RZ ;  /* 0x000000de00157210 */ /* 0x000fe40007f1e0ff */
[-C--:B------:R-:W-:Y:S01]  /*8fc0*/  LEA.HI.X.SX32 R166, R153, R3.reuse, 0x1, P4 ;  /* 0x0000000399a67211 */ /* 0x080fe200020f0eff */
[----:B------:R-:W4:Y:S01]  /*8fd0*/  LDL.LU R195, [R1+0x234] ;  /* 0x0002340001c37983 */ /* 0x000f220000300800 */
[-C--:B------:R-:W-:Y:S02]  /*8fe0*/  LEA.HI.X.SX32 R174, R224, R3.reuse, 0x1, P2 ;  /* 0x00000003e0ae7211 */ /* 0x080fe400010f0eff */
[----:B------:R-:W-:Y:S01]  /*8ff0*/  LEA.HI.X.SX32 R160, R22, R3, 0x1, P1 ;  /* 0x0000000316a07211 */ /* 0x000fe200008f0eff */
[----:B------:R-:W4:Y:S01]  /*9000*/  LDL.LU R217, [R1+0x238] ;  /* 0x0002380001d97983 */ /* 0x000f220000300800 */
[----:B------:R-:W-:-:S02]  /*9010*/  IADD3 R123, P4, R0, R226, RZ ;  /* 0x000000e2007b7210 */ /* 0x000fc40007f9e0ff */
[----:B------:R-:W-:Y:S01]  /*9020*/  LEA.HI.X.SX32 R154, R154, R3, 0x1, P5 ;  /* 0x000000039a9a7211 */ /* 0x000fe200028f0eff */
[----:B------:R-:W4:Y:S01]  /*9030*/  LDL.LU R215, [R1+0x23c] ;  /* 0x00023c0001d77983 */ /* 0x000f220000300800 */
[C---:B------:R-:W-:Y:S02]  /*9040*/  IADD3 R128, P2, R0.reuse, R231, RZ ;  /* 0x000000e700807210 */ /* 0x040fe40007f5e0ff */
[----:B------:R-:W-:Y:S01]  /*9050*/  LEA.HI.X.SX32 R176, R225, R3, 0x1, P3 ;  /* 0x00000003e1b07211 */ /* 0x000fe200018f0eff */
[----:B------:R-:W4:Y:S01]  /*9060*/  LDL.LU R213, [R1+0x240] ;  /* 0x0002400001d57983 */ /* 0x000f220000300800 */
[C---:B------:R-:W-:Y:S02]  /*9070*/  IADD3 R22, P1, R0.reuse, R223, RZ ;  /* 0x000000df00167210 */ /* 0x040fe40007f3e0ff */
[----:B------:R-:W-:Y:S01]  /*9080*/  IADD3 R124, P5, R0, R227, RZ ;  /* 0x000000e3007c7210 */ /* 0x000fe20007fbe0ff */
[----:B------:R-:W-:Y:S01]  /*9090*/  STL [R1+0x400], R18 ;  /* 0x0004001201007387 */ /* 0x000fe20000100800 */
[----:B------:R-:W-:-:S02]  /*90a0*/  LEA.HI.X.SX32 R168, R155, R3, 0x1, P6 ;  /* 0x000000039ba87211 */ /* 0x000fc400030f0eff */
[C---:B------:R-:W-:Y:S01]  /*90b0*/  IADD3 R129, P3, R0.reuse, R232, RZ ;  /* 0x000000e800817210 */ /* 0x040fe20007f7e0ff */
[----:B------:R-:W-:Y:S01]  /*90c0*/  STL [R1+0x3fc], R16 ;  /* 0x0003fc1001007387 */ /* 0x000fe20000100800 */
[----:B------:R-:W-:Y:S02]  /*90d0*/  IADD3 R125, P6, R0, R228, RZ ;  /* 0x000000e4007d7210 */ /* 0x000fe40007fde0ff */
[----:B------:R-:W-:Y:S01]  /*90e0*/  LEA.HI.X.SX32 R170, R222, R3, 0x1, P0 ;  /* 0x00000003deaa7211 */ /* 0x000fe200000f0eff */
[----:B------:R-:W-:Y:S01]  /*90f0*/  STL [R1+0x3f8], R15 ;  /* 0x0003f80f01007387 */ /* 0x000fe20000100800 */
[----:B------:R-:W-:Y:S02]  /*9100*/  IADD3 R126, P0, R0, R229, RZ ;  /* 0x000000e5007e7210 */ /* 0x000fe40007f1e0ff */
[-C--:B------:R-:W-:Y:S01]  /*9110*/  LEA.HI.X.SX32 R178, R226, R3.reuse, 0x1, P4 ;  /* 0x00000003e2b27211 */ /* 0x080fe200020f0eff */
[----:B------:R-:W-:Y:S01]  /*9120*/  STL [R1+0x3f4], R7 ;  /* 0x0003f40701007387 */ /* 0x000fe20000100800 */
[----:B------:R-:W-:-:S02]  /*9130*/  LEA.HI.X.SX32 R188, R231, R3, 0x1, P2 ;  /* 0x00000003e7bc7211 */ /* 0x000fc400010f0eff */
[----:B------:R-:W-:Y:S02]  /*9140*/  LEA.HI.X.SX32 R172, R223, R3, 0x1, P1 ;  /* 0x00000003dfac7211 */ /* 0x000fe400008f0eff */
[C---:B------:R-:W-:Y:S02]  /*9150*/  IADD3 R130, P4, R0.reuse, R233, RZ ;  /* 0x000000e900827210 */ /* 0x040fe40007f9e0ff */
[-C--:B------:R-:W-:Y:S02]  /*9160*/  LEA.HI.X.SX32 R180, R227, R3.reuse, 0x1, P5 ;  /* 0x00000003e3b47211 */ /* 0x080fe400028f0eff */
[----:B------:R-:W-:Y:S02]  /*9170*/  IADD3 R135, P2, R0, R238, RZ ;  /* 0x000000ee00877210 */ /* 0x000fe40007f5e0ff */
[----:B------:R-:W-:Y:S02]  /*9180*/  LEA.HI.X.SX32 R190, R232, R3, 0x1, P3 ;  /* 0x00000003e8be7211 */ /* 0x000fe400018f0eff */
[----:B------:R-:W-:-:S02]  /*9190*/  IADD3 R127, P1, R0, R230, RZ ;  /* 0x000000e6007f7210 */ /* 0x000fc40007f3e0ff */
[----:B------:R-:W-:Y:S02]  /*91a0*/  IADD3 R131, P5, R0, R234, RZ ;  /* 0x000000ea00837210 */ /* 0x000fe40007fbe0ff */
[----:B------:R-:W-:Y:S02]  /*91b0*/  LEA.HI.X.SX32 R182, R228, R3, 0x1, P6 ;  /* 0x00000003e4b67211 */ /* 0x000fe400030f0eff */
[C---:B------:R-:W-:Y:S02]  /*91c0*/  IADD3 R136, P3, R0.reuse, R239, RZ ;  /* 0x000000ef00887210 */ /* 0x040fe40007f7e0ff */
[C---:B------:R-:W-:Y:S02]  /*91d0*/  IADD3 R132, P6, R0.reuse, R235, RZ ;  /* 0x000000eb00847210 */ /* 0x040fe40007fde0ff */
[----:B------:R-:W-:Y:S02]  /*91e0*/  LEA.HI.X.SX32 R184, R229, R3, 0x1, P0 ;  /* 0x00000003e5b87211 */ /* 0x000fe400000f0eff */
[----:B------:R-:W-:-:S02]  /*91f0*/  IADD3 R133, P0, R0, R236, RZ ;  /* 0x000000ec00857210 */ /* 0x000fc40007f1e0ff */
[-C--:B------:R-:W-:Y:S02]  /*9200*/  LEA.HI.X.SX32 R192, R233, R3.reuse, 0x1, P4 ;  /* 0x00000003e9c07211 */ /* 0x080fe400020f0eff */
[-C--:B------:R-:W-:Y:S02]  /*9210*/  LEA.HI.X.SX32 R202, R238, R3.reuse, 0x1, P2 ;  /* 0x00000003eeca7211 */ /* 0x080fe400010f0eff */
[-C--:B------:R-:W-:Y:S02]  /*9220*/  LEA.HI.X.SX32 R186, R230, R3.reuse, 0x1, P1 ;  /* 0x00000003e6ba7211 */ /* 0x080fe400008f0eff */
[----:B------:R-:W-:Y:S02]  /*9230*/  IADD3 R137, P4, R0, R240, RZ ;  /* 0x000000f000897210 */ /* 0x000fe40007f9e0ff */
[----:B------:R-:W-:Y:S02]  /*9240*/  LEA.HI.X.SX32 R194, R234, R3, 0x1, P5 ;  /* 0x00000003eac27211 */ /* 0x000fe400028f0eff */
[----:B------:R-:W-:-:S02]  /*9250*/  IADD3 R142, P2, R0, R245, RZ ;  /* 0x000000f5008e7210 */ /* 0x000fc40007f5e0ff */
[----:B------:R-:W-:Y:S02]  /*9260*/  LEA.HI.X.SX32 R204, R239, R3, 0x1, P3 ;  /* 0x00000003efcc7211 */ /* 0x000fe400018f0eff */
[C---:B------:R-:W-:Y:S02]  /*9270*/  IADD3 R134, P1, R0.reuse, R237, RZ ;  /* 0x000000ed00867210 */ /* 0x040fe40007f3e0ff */
[C---:B------:R-:W-:Y:S02]  /*9280*/  IADD3 R138, P5, R0.reuse, R241, RZ ;  /* 0x000000f1008a7210 */ /* 0x040fe40007fbe0ff */
[----:B------:R-:W-:Y:S02]  /*9290*/  LEA.HI.X.SX32 R196, R235, R3, 0x1, P6 ;  /* 0x00000003ebc47211 */ /* 0x000fe400030f0eff */
[C---:B------:R-:W-:Y:S02]  /*92a0*/  IADD3 R143, P3, R0.reuse, R246, RZ ;  /* 0x000000f6008f7210 */ /* 0x040fe40007f7e0ff */
[----:B------:R-:W-:-:S02]  /*92b0*/  IADD3 R139, P6, R0, R242, RZ ;  /* 0x000000f2008b7210 */ /* 0x000fc40007fde0ff */
[----:B------:R-:W-:Y:S02]  /*92c0*/  LEA.HI.X.SX32 R198, R236, R3, 0x1, P0 ;  /* 0x00000003ecc67211 */ /* 0x000fe400000f0eff */
[----:B------:R-:W-:Y:S02]  /*92d0*/  IADD3 R140, P0, R0, R243, RZ ;  /* 0x000000f3008c7210 */ /* 0x000fe40007f1e0ff */
[-C--:B------:R-:W-:Y:S02]  /*92e0*/  LEA.HI.X.SX32 R206, R240, R3.reuse, 0x1, P4 ;  /* 0x00000003f0ce7211 */ /* 0x080fe400020f0eff */
[-C--:B------:R-:W-:Y:S02]  /*92f0*/  LEA.HI.X.SX32 R216, R245, R3.reuse, 0x1, P2 ;  /* 0x00000003f5d87211 */ /* 0x080fe400010f0eff */
[----:B------:R-:W-:Y:S02]  /*9300*/  LEA.HI.X.SX32 R200, R237, R3, 0x1, P1 ;  /* 0x00000003edc87211 */ /* 0x000fe400008f0eff */
[----:B------:R-:W-:-:S02]  /*9310*/  IADD3 R144, P4, R0, R247, RZ ;  /* 0x000000f700907210 */ /* 0x000fc40007f9e0ff */
[-C--:B------:R-:W-:Y:S02]  /*9320*/  LEA.HI.X.SX32 R208, R241, R3.reuse, 0x1, P5 ;  /* 0x00000003f1d07211 */ /* 0x080fe400028f0eff */
[-C--:B------:R-:W-:Y:S02]  /*9330*/  LEA.HI.X.SX32 R218, R246, R3.reuse, 0x1, P3 ;  /* 0x00000003f6da7211 */ /* 0x080fe400018f0eff */
[C---:B------:R-:W-:Y:S02]  /*9340*/  IADD3 R141, P1, R0.reuse, R244, RZ ;  /* 0x000000f4008d7210 */ /* 0x040fe40007f3e0ff */
[----:B------:R-:W-:Y:S02]  /*9350*/  IADD3 R145, P5, R0, R248, RZ ;  /* 0x000000f800917210 */ /* 0x000fe40007fbe0ff */
[----:B------:R-:W-:Y:S02]  /*9360*/  LEA.HI.X.SX32 R210, R242, R3, 0x1, P6 ;  /* 0x00000003f2d27211 */ /* 0x000fe400030f0eff */
[----:B------:R-:W-:-:S02]  /*9370*/  IADD3 R146, P6, R0, R249, RZ ;  /* 0x000000f900927210 */ /* 0x000fc40007fde0ff */
[-C--:B------:R-:W-:Y:S02]  /*9380*/  LEA.HI.X.SX32 R212, R243, R3.reuse, 0x1, P0 ;  /* 0x00000003f3d47211 */ /* 0x080fe400000f0eff */
[----:B------:R-:W-:Y:S02]  /*9390*/  IADD3 R147, P0, R0, R250, RZ ;  /* 0x000000fa00937210 */ /* 0x000fe40007f1e0ff */
[-C--:B------:R-:W-:Y:S02]  /*93a0*/  LEA.HI.X.SX32 R220, R247, R3.reuse, 0x1, P4 ;  /* 0x00000003f7dc7211 */ /* 0x080fe400020f0eff */
[-C--:B------:R-:W-:Y:S02]  /*93b0*/  LEA.HI.X.SX32 R214, R244, R3.reuse, 0x1, P1 ;  /* 0x00000003f4d67211 */ /* 0x080fe400008f0eff */
[----:B------:R-:W-:Y:S02]  /*93c0*/  LEA.HI.X.SX32 R222, R248, R3, 0x1, P5 ;  /* 0x00000003f8de7211 */ /* 0x000fe400028f0eff */
[----:B------:R-:W-:-:S02]  /*93d0*/  IADD3 R148, P1, R0, R252, RZ ;  /* 0x000000fc00947210 */ /* 0x000fc40007f3e0ff */
[-C--:B------:R-:W-:Y:S02]  /*93e0*/  LEA.HI.X.SX32 R224, R249, R3.reuse, 0x1, P6 ;  /* 0x00000003f9e07211 */ /* 0x080fe400030f0eff */
[-C--:B------:R-:W-:Y:S02]  /*93f0*/  LEA.HI.X.SX32 R226, R250, R3.reuse, 0x1, P0 ;  /* 0x00000003fae27211 */ /* 0x080fe400000f0eff */
[----:B------:R-:W-:Y:S02]  /*9400*/  LEA.HI.X.SX32 R228, R252, R3, 0x1, P1 ;  /* 0x00000003fce47211 */ /* 0x000fe400008f0eff */
[C---:B--2---:R-:W-:Y:S02]  /*9410*/  IADD3 R149, P2, R0.reuse, R211, RZ ;  /* 0x000000d300957210 */ /* 0x044fe40007f5e0ff */
[----:B---3--:R-:W-:Y:S02]  /*9420*/  IADD3 R150, P3, R0, R209, RZ ;  /* 0x000000d100967210 */ /* 0x008fe40007f7e0ff */
[----:B------:R-:W-:-:S02]  /*9430*/  LEA.HI.X.SX32 R230, R211, R3, 0x1, P2 ;  /* 0x00000003d3e67211 */ /* 0x000fc400010f0eff */
[C---:B----4-:R-:W-:Y:S01]  /*9440*/  IADD3 R151, P4, R0.reuse, R179, RZ ;  /* 0x000000b300977210 */ /* 0x050fe20007f9e0ff */
[----:B------:R-:W2:Y:S01]  /*9450*/  LDL.LU R211, [R1+0x244] ;  /* 0x0002440001d37983 */ /* 0x000ea20000300800 */
[----:B------:R-:W-:Y:S02]  /*9460*/  LEA.HI.X.SX32 R232, R209, R3, 0x1, P3 ;  /* 0x00000003d1e87211 */ /* 0x000fe400018f0eff */
[C---:B------:R-:W-:Y:S01]  /*9470*/  IADD3 R152, P5, R0.reuse, R201, RZ ;  /* 0x000000c900987210 */ /* 0x040fe20007fbe0ff */
[----:B------:R-:W3:Y:S01]  /*9480*/  LDL.LU R209, [R1+0x248] ;  /* 0x0002480001d17983 */ /* 0x000ee20000300800 */
[----:B------:R-:W-:Y:S02]  /*9490*/  LEA.HI.X.SX32 R234, R179, R3, 0x1, P4 ;  /* 0x00000003b3ea7211 */ /* 0x000fe400020f0eff */
[----:B------:R-:W-:Y:S01]  /*94a0*/  IADD3 R251, P6, R0, R205, RZ ;  /* 0x000000cd00fb7210 */ /* 0x000fe20007fde0ff */
[----:B------:R-:W4:Y:S01]  /*94b0*/  LDL.LU R179, [R1+0x24c] ;  /* 0x00024c0001b37983 */ /* 0x000f220000300800 */
[----:B------:R-:W-:-:S02]  /*94c0*/  LEA.HI.X.SX32 R236, R201, R3, 0x1, P5 ;  /* 0x00000003c9ec7211 */ /* 0x000fc400028f0eff */
[C---:B------:R-:W-:Y:S01]  /*94d0*/  IADD3 R249, P0, R0.reuse, R203, RZ ;  /* 0x000000cb00f97210 */ /* 0x040fe20007f1e0ff */
[----:B------:R-:W4:Y:S01]  /*94e0*/  LDL.LU R201, [R1+0x250] ;  /* 0x0002500001c97983 */ /* 0x000f220000300800 */
[-C--:B------:R-:W-:Y:S02]  /*94f0*/  LEA.HI.X.SX32 R252, R205, R3.reuse, 0x1, P6 ;  /* 0x00000003cdfc7211 */ /* 0x080fe400030f0eff */
[----:B------:R-:W-:Y:S01]  /*9500*/  LEA.HI.X.SX32 R250, R203, R3, 0x1, P0 ;  /* 0x00000003cbfa7211 */ /* 0x000fe200000f0eff */
[----:B------:R-:W4:Y:S01]  /*9510*/  LDL.LU R205, [R1+0x254] ;  /* 0x0002540001cd7983 */ /* 0x000f220000300800 */
[----:B------:R-:W-:-:S03]  /*9520*/  IADD3 R247, P1, R0, R199, RZ ;  /* 0x000000c700f77210 */ /* 0x000fc60007f3e0ff */
[----:B------:R-:W4:Y:S01]  /*9530*/  LDL.LU R203, [R1+0x258] ;  /* 0x0002580001cb7983 */ /* 0x000f220000300800 */
[----:B------:R-:W-:-:S04]  /*9540*/  IADD3 R243, P3, R0, R207, RZ ;  /* 0x000000cf00f37210 */ /* 0x000fc80007f7e0ff */
[----:B------:R-:W-:Y:S02]  /*9550*/  LEA.HI.X.SX32 R244, R207, R3, 0x1, P3 ;  /* 0x00000003cff47211 */ /* 0x000fe400018f0eff */
[----:B------:R-:W-:Y:S02]  /*9560*/  IADD3 R241, P4, R0, R193, RZ ;  /* 0x000000c100f17210 */ /* 0x000fe40007f9e0ff */
[-C--:B------:R-:W-:Y:S02]  /*9570*/  LEA.HI.X.SX32 R248, R199, R3.reuse, 0x1, P1 ;  /* 0x00000003c7f87211 */ /* 0x080fe400008f0eff */
[----:B------:R-:W4:Y:S01]  /*9580*/  LDL.LU R199, [R1+0x25c] ;  /* 0x00025c0001c77983 */ /* 0x000f220000300800 */
[----:B------:R-:W-:-:S03]  /*9590*/  LEA.HI.X.SX32 R242, R193, R3, 0x1, P4 ;  /* 0x00000003c1f27211 */ /* 0x000fc600020f0eff */
[----:B------:R-:W4:Y:S01]  /*95a0*/  LDL.LU R207, [R1+0x260] ;  /* 0x0002600001cf7983 */ /* 0x000f220000300800 */
[----:B------:R-:W-:-:S05]  /*95b0*/  IADD3 R229, P3, R0, R215, RZ ;  /* 0x000000d700e57210 */ /* 0x000fca0007f7e0ff */
[----:B------:R1:W-:Y:S04]  /*95c0*/  STL [R1+0x464], R229 ;  /* 0x000464e501007387 */ /* 0x0003e80000100800 */
[----:B------:R-:W4:Y:S01]  /*95d0*/  LDL.LU R193, [R1+0x264] ;  /* 0x0002640001c17983 */ /* 0x000f220000300800 */
[C---:B------:R-:W-:Y:S02]  /*95e0*/  IADD3 R239, P5, R0.reuse, R197, RZ ;  /* 0x000000c500ef7210 */ /* 0x040fe40007fbe0ff */
[C---:B------:R-:W-:Y:S02]  /*95f0*/  IADD3 R237, P6, R0.reuse, R191, RZ ;  /* 0x000000bf00ed7210 */ /* 0x040fe40007fde0ff */
[C---:B------:R-:W-:Y:S02]  /*9600*/  IADD3 R245, P2, R0.reuse, R187, RZ ;  /* 0x000000bb00f57210 */ /* 0x040fe40007f5e0ff */
[----:B------:R-:W-:-:S02]  /*9610*/  IADD3 R227, P4, R0, R213, RZ ;  /* 0x000000d500e37210 */ /* 0x000fc40007f9e0ff */
[----:B------:R-:W-:Y:S02]  /*9620*/  LEA.HI.X.SX32 R240, R197, R3, 0x1, P5 ;  /* 0x00000003c5f07211 */ /* 0x000fe400028f0eff */
[C---:B------:R-:W-:Y:S02]  /*9630*/  IADD3 R235, P0, R0.reuse, R181, RZ ;  /* 0x000000b500eb7210 */ /* 0x040fe40007f1e0ff */
[----:B------:R-:W-:Y:S02]  /*9640*/  LEA.HI.X.SX32 R238, R191, R3, 0x1, P6 ;  /* 0x00000003bfee7211 */ /* 0x000fe400030f0eff */
[C---:B------:R-:W-:Y:S02]  /*9650*/  IADD3 R233, P1, R0.reuse, R195, RZ ;  /* 0x000000c300e97210 */ /* 0x040fe40007f3e0ff */
[----:B------:R-:W-:Y:S02]  /*9660*/  LEA.HI.X.SX32 R246, R187, R3, 0x1, P2 ;  /* 0x00000003bbf67211 */ /* 0x000fe400010f0eff */
[----:B------:R-:W-:Y:S01]  /*9670*/  IADD3 R231, P2, R0, R217, RZ ;  /* 0x000000d900e77210 */ /* 0x000fe20007f5e0ff */
[----:B------:R1:W-:Y:S02]  /*9680*/  STL [R1+0x460], R227 ;  /* 0x000460e301007387 */ /* 0x0003e40000100800 */
[----:B-1----:R-:W-:-:S02]  /*9690*/  LEA.HI.X.SX32 R229, R181, R3, 0x1, P0 ;  /* 0x00000003b5e57211 */ /* 0x002fc400000f0eff */
[----:B------:R-:W-:Y:S02]  /*96a0*/  LEA.HI.X.SX32 R227, R195, R3, 0x1, P1 ;  /* 0x00000003c3e37211 */ /* 0x000fe400008f0eff */
[C---:B--2---:R-:W-:Y:S02]  /*96b0*/  IADD3 R225, P5, R0.reuse, R211, RZ ;  /* 0x000000d300e17210 */ /* 0x044fe40007fbe0ff */
[----:B---3--:R-:W-:-:S03]  /*96c0*/  IADD3 R223, P6, R0, R209, RZ ;  /* 0x000000d100df7210 */ /* 0x008fc60007fde0ff */
[----:B------:R1:W-:Y:S01]  /*96d0*/  STL [R1+0x45c], R225 ;  /* 0x00045ce101007387 */ /* 0x0003e20000100800 */
[----:B----4-:R-:W-:-:S03]  /*96e0*/  IADD3 R221, P0, R0, R179, RZ ;  /* 0x000000b300dd7210 */ /* 0x010fc60007f1e0ff */
[----:B------:R2:W-:Y:S01]  /*96f0*/  STL [R1+0x458], R223 ;  /* 0x000458df01007387 */ /* 0x0005e20000100800 */
[C---:B------:R-:W-:Y:S02]  /*9700*/  IADD3 R219, P1, R0.reuse, R201, RZ ;  /* 0x000000c900db7210 */ /* 0x040fe40007f3e0ff */
[----:B-1----:R-:W-:Y:S02]  /*9710*/  LEA.HI.X.SX32 R225, R217, R3, 0x1, P2 ;  /* 0x00000003d9e17211 */ /* 0x002fe400010f0eff */
[C---:B------:R-:W-:Y:S02]  /*9720*/  IADD3 R217, P2, R0.reuse, R205, RZ ;  /* 0x000000cd00d97210 */ /* 0x040fe40007f5e0ff */
[----:B--2---:R-:W-:Y:S02]  /*9730*/  LEA.HI.X.SX32 R223, R215, R3, 0x1, P3 ;  /* 0x00000003d7df7211 */ /* 0x004fe400018f0eff */
[----:B------:R-:W-:Y:S01]  /*9740*/  IADD3 R215, P3, R0, R203, RZ ;  /* 0x000000cb00d77210 */ /* 0x000fe20007f7e0ff */
[----:B------:R-:W-:Y:S04]  /*9750*/  STL [R1+0x454], R221 ;  /* 0x000454dd01007387 */ /* 0x000fe80000100800 */
[----:B------:R-:W-:Y:S04]  /*9760*/  STL [R1+0x450], R219 ;  /* 0x000450db01007387 */ /* 0x000fe80000100800 */
[----:B------:R1:W-:Y:S04]  /*9770*/  STL [R1+0x44c], R217 ;  /* 0x00044cd901007387 */ /* 0x0003e80000100800 */
[----:B------:R2:W-:Y:S04]  /*9780*/  STL [R1+0x448], R215 ;  /* 0x000448d701007387 */ /* 0x0005e80000100800 */
[----:B------:R-:W3:Y:S04]  /*9790*/  LDL.LU R191, [R1+0x27c] ;  /* 0x00027c0001bf7983 */ /* 0x000ee80000300800 */
[----:B------:R-:W4:Y:S04]  /*97a0*/  LDL.LU R189, [R1+0x268] ;  /* 0x0002680001bd7983 */ /* 0x000f280000300800 */
[----:B------:R-:W4:Y:S04]  /*97b0*/  LDL.LU R187, [R1+0x284] ;  /* 0x0002840001bb7983 */ /* 0x000f280000300800 */
[----:B------:R-:W4:Y:S01]  /*97c0*/  LDL.LU R185, [R1+0x288] ;  /* 0x0002880001b97983 */ /* 0x000f220000300800 */
[----:B-1----:R-:W-:-:S03]  /*97d0*/  LEA.HI.X.SX32 R217, R209, R3, 0x1, P6 ;  /* 0x00000003d1d97211 */ /* 0x002fc600030f0eff */
[----:B------:R-:W4:Y:S01]  /*97e0*/  LDL.LU R183, [R1+0x28c] ;  /* 0x00028c0001b77983 */ /* 0x000f220000300800 */
[----:B--2---:R-:W-:Y:S02]  /*97f0*/  LEA.HI.X.SX32 R215, R179, R3, 0x1, P0 ;  /* 0x00000003b3d77211 */ /* 0x004fe400000f0eff */
[----:B------:R-:W-:Y:S01]  /*9800*/  IADD3 R15, P0, R4, R2, RZ ;  /* 0x00000002040f7210 */ /* 0x000fe20007f1e0ff */
[----:B------:R-:W2:Y:S01]  /*9810*/  LDL.LU R181, [R1+0x26c] ;  /* 0x00026c0001b57983 */ /* 0x000ea20000300800 */
[----:B------:R-:W-:Y:S02]  /*9820*/  IADD3 R209, P6, R0, R193, RZ ;  /* 0x000000c100d17210 */ /* 0x000fe40007fde0ff */
[----:B------:R-:W-:-:S03]  /*9830*/  LEA.HI.X.SX32 R14, R205, R3, 0x1, P2 ;  /* 0x00000003cd0e7211 */ /* 0x000fc600010f0eff */
[----:B------:R1:W-:Y:S01]  /*9840*/  STL [R1+0x444], R209 ;  /* 0x000444d101007387 */ /* 0x0003e20000100800 */
[-C--:B------:R-:W-:Y:S02]  /*9850*/  LEA.HI.X.SX32 R221, R213, R3.reuse, 0x1, P4 ;  /* 0x00000003d5dd7211 */ /* 0x080fe400020f0eff */
[----:B------:R-:W-:Y:S01]  /*9860*/  LEA.HI.X.SX32 R7, R203, R3, 0x1, P3 ;  /* 0x00000003cb077211 */ /* 0x000fe200018f0eff */
[----:B------:R-:W2:Y:S01]  /*9870*/  LDL.LU R179, [R1+0x290] ;  /* 0x0002900001b37983 */ /* 0x000ea20000300800 */
[C---:B------:R-:W-:Y:S02]  /*9880*/  IADD3 R213, P4, R0.reuse, R199, RZ ;  /* 0x000000c700d57210 */ /* 0x040fe40007f9e0ff */
[----:B------:R-:W-:Y:S01]  /*9890*/  LEA.HI.X.SX32 R219, R211, R3, 0x1, P5 ;  /* 0x00000003d3db7211 */ /* 0x000fe200028f0eff */
[----:B------:R-:W2:Y:S01]  /*98a0*/  LDL.LU R177, [R1+0x294] ;  /* 0x0002940001b17983 */ /* 0x000ea20000300800 */
[----:B------:R-:W-:-:S03]  /*98b0*/  IADD3 R211, P5, R0, R207, RZ ;  /* 0x000000cf00d37210 */ /* 0x000fc60007fbe0ff */
[----:B------:R-:W-:Y:S04]  /*98c0*/  STL [R1+0x404], R15 ;  /* 0x0004040f01007387 */ /* 0x000fe80000100800 */
[----:B------:R-:W2:Y:S04]  /*98d0*/  LDL.LU R175, [R1+0x29c] ;  /* 0x00029c0001af7983 */ /* 0x000ea80000300800 */
[----:B------:R-:W2:Y:S04]  /*98e0*/  LDL.LU R173, [R1+0x270] ;  /* 0x0002700001ad7983 */ /* 0x000ea80000300800 */
[----:B------:R1:W-:Y:S02]  /*98f0*/  STL [R1+0x360], R14 ;  /* 0x0003600e01007387 */ /* 0x0003e40000100800 */
[----:B-1----:R-:W-:-:S02]  /*9900*/  LEA.HI.X.SX32 R209, R201, R3, 0x1, P1 ;  /* 0x00000003c9d17211 */ /* 0x002fc400008f0eff */
[----:B------:R1:W-:Y:S01]  /*9910*/  STL [R1+0x364], R7 ;  /* 0x0003640701007387 */ /* 0x0003e20000100800 */
[----:B------:R-:W-:Y:S01]  /*9920*/  SHF.R.S32.HI R0, RZ, 0x1f, R4 ;  /* 0x0000001fff007819 */ /* 0x000fe20000011404 */
[----:B------:R-:W-:Y:S02]  /*9930*/  IMAD R195, R2, 0x1f, RZ ;  /* 0x0000001f02c37824 */ /* 0x000fe400078e02ff */
[----:B------:R-:W2:Y:S01]  /*9940*/  LDL.LU R171, [R1+0x2a0] ;  /* 0x0002a00001ab7983 */ /* 0x000ea20000300800 */
[-C--:B------:R-:W-:Y:S02]  /*9950*/  LEA.HI.X.SX32 R14, R199, R3.reuse, 0x1, P4 ;  /* 0x00000003c70e7211 */ /* 0x080fe400020f0eff */
[----:B-1----:R-:W-:-:S03]  /*9960*/  LEA.HI.X.SX32 R7, R207, R3, 0x1, P5 ;  /* 0x00000003cf077211 */ /* 0x002fc600028f0eff */
[----:B------:R-:W-:Y:S01]  /*9970*/  STL [R1+0x368], R14 ;  /* 0x0003680e01007387 */ /* 0x000fe20000100800 */
[----:B------:R-:W-:Y:S01]  /*9980*/  LEA.HI.X.SX32 R3, R193, R3, 0x1, P6 ;  /* 0x00000003c1037211 */ /* 0x000fe200030f0eff */
[C---:B------:R-:W-:Y:S02]  /*9990*/  IMAD R193, R2.reuse, 0x1e, RZ ;  /* 0x0000001e02c17824 */ /* 0x040fe400078e02ff */
[----:B------:R-:W-:Y:S01]  /*99a0*/  STL [R1+0x36c], R7 ;  /* 0x00036c0701007387 */ /* 0x000fe20000100800 */
[----:B------:R-:W-:-:S03]  /*99b0*/  LEA.HI.X.SX32 R16, R2, R0, 0x1, P0 ;  /* 0x0000000002107211 */ /* 0x000fc600000f0eff */
[----:B------:R-:W2:Y:S01]  /*99c0*/  LDL.LU R169, [R1+0x2a4] ;  /* 0x0002a40001a97983 */ /* 0x000ea20000300800 */
[----:B------:R-:W-:-:S03]  /*99d0*/  IADD3 R207, P0, R4, R195, RZ ;  /* 0x000000c304cf7210 */ /* 0x000fc60007f1e0ff */
[----:B------:R-:W2:Y:S04]  /*99e0*/  LDL.LU R167, [R1+0x2a8] ;  /* 0x0002a80001a77983 */ /* 0x000ea80000300800 */
[----:B------:R1:W-:Y:S01]  /*99f0*/  STL [R1+0x370], R3 ;  /* 0x0003700301007387 */ /* 0x0003e20000100800 */
[----:B------:R-:W-:-:S03]  /*9a00*/  IADD3 R205, P1, R4, R193, RZ ;  /* 0x000000c104cd7210 */ /* 0x000fc60007f3e0ff */
[----:B------:R-:W2:Y:S01]  /*9a10*/  LDL.LU R165, [R1+0x2ac] ;  /* 0x0002ac0001a57983 */ /* 0x000ea20000300800 */
[----:B------:R-:W-:-:S03]  /*9a20*/  LEA.HI.X.SX32 R2, R195, R0, 0x1, P0 ;  /* 0x00000000c3027211 */ /* 0x000fc600000f0eff */
[----:B------:R-:W-:Y:S01]  /*9a30*/  STL [R1+0x408], R16 ;  /* 0x0004081001007387 */ /* 0x000fe20000100800 */
[----:B-1----:R-:W-:-:S03]  /*9a40*/  LEA.HI.X.SX32 R3, R193, R0, 0x1, P1 ;  /* 0x00000000c1037211 */ /* 0x002fc600008f0eff */
[----:B------:R-:W2:Y:S04]  /*9a50*/  LDL.LU R163, [R1+0x2b0] ;  /* 0x0002b00001a37983 */ /* 0x000ea80000300800 */
[----:B------:R1:W-:Y:S04]  /*9a60*/  STL [R1+0x374], R2 ;  /* 0x0003740201007387 */ /* 0x0003e80000100800 */
[----:B------:R-:W-:Y:S04]  /*9a70*/  STL [R1+0x378], R3 ;  /* 0x0003780301007387 */ /* 0x000fe80000100800 */
[----:B------:R-:W2:Y:S01]  /*9a80*/  LDL.LU R161, [R1+0x2b4] ;  /* 0x0002b40001a17983 */ /* 0x000ea20000300800 */
[----:B---3--:R-:W-:-:S04]  /*9a90*/  IADD3 R203, P2, R4, R191, RZ ;  /* 0x000000bf04cb7210 */ /* 0x008fc80007f5e0ff */
[----:B-1----:R-:W-:-:S05]  /*9aa0*/  LEA.HI.X.SX32 R2, R191, R0, 0x1, P2 ;  /* 0x00000000bf027211 */ /* 0x002fca00010f0eff */
[----:B------:R1:W-:Y:S04]  /*9ab0*/  STL [R1+0x37c], R2 ;  /* 0x00037c0201007387 */ /* 0x0003e80000100800 */
[----:B------:R-:W3:Y:S01]  /*9ac0*/  LDL.LU R159, [R1+0x2b8] ;  /* 0x0002b800019f7983 */ /* 0x000ee20000300800 */
[C---:B----4-:R-:W-:Y:S02]  /*9ad0*/  IADD3 R201, P3, R4.reuse, R189, RZ ;  /* 0x000000bd04c97210 */ /* 0x050fe40007f7e0ff */
[C---:B------:R-:W-:Y:S02]  /*9ae0*/  IADD3 R199, P4, R4.reuse, R187, RZ ;  /* 0x000000bb04c77210 */ /* 0x040fe40007f9e0ff */
[----:B-1----:R-:W-:Y:S02]  /*9af0*/  LEA.HI.X.SX32 R2, R189, R0, 0x1, P3 ;  /* 0x00000000bd027211 */ /* 0x002fe400018f0eff */
[----:B------:R-:W-:-:S02]  /*9b00*/  IADD3 R197, P5, R4, R185, RZ ;  /* 0x000000b904c57210 */ /* 0x000fc40007fbe0ff */
[----:B------:R-:W-:Y:S01]  /*9b10*/  LEA.HI.X.SX32 R3, R187, R0, 0x1, P4 ;  /* 0x00000000bb037211 */ /* 0x000fe200020f0eff */
[----:B------:R1:W-:Y:S01]  /*9b20*/  STL [R1+0x380], R2 ;  /* 0x0003800201007387 */ /* 0x0003e20000100800 */
[----:B------:R-:W-:-:S03]  /*9b30*/  IADD3 R195, P0, R4, R183, RZ ;  /* 0x000000b704c37210 */ /* 0x000fc60007f1e0ff */
[----:B------:R-:W-:Y:S04]  /*9b40*/  STL [R1+0x384], R3 ;  /* 0x0003840301007387 */ /* 0x000fe80000100800 */
[----:B------:R-:W4:Y:S01]  /*9b50*/  LDL.LU R157, [R1+0x280] ;  /* 0x00028000019d7983 */ /* 0x000f220000300800 */
[----:B-1----:R-:W-:Y:S02]  /*9b60*/  LEA.HI.X.SX32 R2, R185, R0, 0x1, P5 ;  /* 0x00000000b9027211 */ /* 0x002fe400028f0eff */
[----:B--2---:R-:W-:-:S03]  /*9b70*/  IADD3 R193, P1, R4, R181, RZ ;  /* 0x000000b504c17210 */ /* 0x004fc60007f3e0ff */
[----:B------:R1:W-:Y:S04]  /*9b80*/  STL [R1+0x388], R2 ;  /* 0x0003880201007387 */ /* 0x0003e80000100800 */
[----:B------:R-:W2:Y:S01]  /*9b90*/  LDL.LU R112, [R1+0x2bc] ;  /* 0x0002bc0001707983 */ /* 0x000ea20000300800 */
[----:B-1----:R-:W-:Y:S02]  /*9ba0*/  LEA.HI.X.SX32 R2, R183, R0, 0x1, P0 ;  /* 0x00000000b7027211 */ /* 0x002fe400000f0eff */
[----:B------:R-:W-:-:S03]  /*9bb0*/  IADD3 R191, P2, R4, R179, RZ ;  /* 0x000000b304bf7210 */ /* 0x000fc60007f5e0ff */
[----:B------:R1:W-:Y:S04]  /*9bc0*/  STL [R1+0x38c], R2 ;  /* 0x00038c0201007387 */ /* 0x0003e80000100800 */
[----:B------:R-:W2:Y:S01]  /*9bd0*/  LDL.LU R113, [R1+0x2c0] ;  /* 0x0002c00001717983 */ /* 0x000ea20000300800 */
[----:B-1----:R-:W-:Y:S02]  /*9be0*/  LEA.HI.X.SX32 R2, R181, R0, 0x1, P1 ;  /* 0x00000000b5027211 */ /* 0x002fe400008f0eff */
[----:B------:R-:W-:-:S03]  /*9bf0*/  IADD3 R189, P3, R4, R177, RZ ;  /* 0x000000b104bd7210 */ /* 0x000fc60007f7e0ff */
[----:B------:R1:W-:Y:S04]  /*9c00*/  STL [R1+0x390], R2 ;  /* 0x0003900201007387 */ /* 0x0003e80000100800 */
[----:B------:R-:W2:Y:S04]  /*9c10*/  LDL.LU R114, [R1+0x2c4] ;  /* 0x0002c40001727983 */ /* 0x000ea80000300800 */
[----:B------:R-:W2:Y:S01]  /*9c20*/  LDL.LU R115, [R1+0x2c8] ;  /* 0x0002c80001737983 */ /* 0x000ea20000300800 */
[----:B-1----:R-:W-:Y:S02]  /*9c30*/  LEA.HI.X.SX32 R2, R179, R0, 0x1, P2 ;  /* 0x00000000b3027211 */ /* 0x002fe400010f0eff */
[----:B------:R-:W-:-:S03]  /*9c40*/  IADD3 R179, P2, R4, R167, RZ ;  /* 0x000000a704b37210 */ /* 0x000fc60007f5e0ff */
[----:B------:R1:W-:Y:S01]  /*9c50*/  STL [R1+0x394], R2 ;  /* 0x0003940201007387 */ /* 0x0003e20000100800 */
[----:B------:R-:W-:-:S03]  /*9c60*/  IADD3 R187, P4, R4, R175, RZ ;  /* 0x000000af04bb7210 */ /* 0x000fc60007f9e0ff */
[----:B------:R-:W-:Y:S01]  /*9c70*/  STL [R1+0x440], R179 ;  /* 0x000440b301007387 */ /* 0x000fe20000100800 */
[----:B-1----:R-:W-:Y:S02]  /*9c80*/  LEA.HI.X.SX32 R2, R177, R0, 0x1, P3 ;  /* 0x00000000b1027211 */ /* 0x002fe400018f0eff */
[----:B------:R-:W-:-:S05]  /*9c90*/  IADD3 R177, P3, R4, R165, RZ ;  /* 0x000000a504b17210 */ /* 0x000fca0007f7e0ff */
[----:B------:R-:W-:Y:S04]  /*9ca0*/  STL [R1+0x43c], R177 ;  /* 0x00043cb101007387 */ /* 0x000fe80000100800 */
[----:B------:R1:W-:Y:S01]  /*9cb0*/  STL [R1+0x398], R2 ;  /* 0x0003980201007387 */ /* 0x0003e20000100800 */
[----:B------:R-:W-:-:S03]  /*9cc0*/  IADD3 R183, P0, R4, R171, RZ ;  /* 0x000000ab04b77210 */ /* 0x000fc60007f1e0ff */
[----:B------:R-:W2:Y:S04]  /*9cd0*/  LDL.LU R116, [R1+0x2cc] ;  /* 0x0002cc0001747983 */ /* 0x000ea80000300800 */
[----:B------:R-:W2:Y:S01]  /*9ce0*/  LDL.LU R117, [R1+0x2d0] ;  /* 0x0002d00001757983 */ /* 0x000ea20000300800 */
[----:B-1----:R-:W-:Y:S02]  /*9cf0*/  LEA.HI.X.SX32 R2, R175, R0, 0x1, P4 ;  /* 0x00000000af027211 */ /* 0x002fe400020f0eff */
[----:B------:R-:W-:-:S03]  /*9d00*/  IADD3 R175, P4, R4, R163, RZ ;  /* 0x000000a304af7210 */ /* 0x000fc60007f9e0ff */
[----:B------:R1:W-:Y:S01]  /*9d10*/  STL [R1+0x39c], R2 ;  /* 0x00039c0201007387 */ /* 0x0003e20000100800 */
[----:B------:R-:W-:-:S03]  /*9d20*/  LEA.HI.X.SX32 R177, R171, R0, 0x1, P0 ;  /* 0x00000000abb17211 */ /* 0x000fc600000f0eff */
[----:B------:R3:W-:Y:S04]  /*9d30*/  STL [R1+0x438], R175 ;  /* 0x000438af01007387 */ /* 0x0007e80000100800 */
[----:B------:R-:W2:Y:S01]  /*9d40*/  LDL.LU R118, [R1+0x2d4] ;  /* 0x0002d40001767983 */ /* 0x000ea20000300800 */
[C---:B------:R-:W-:Y:S01]  /*9d50*/  IADD3 R181, P1, R4.reuse, R169, RZ ;  /* 0x000000a904b57210 */ /* 0x040fe20007f3e0ff */
[----:B-1----:R-:W1:Y:S02]  /*9d60*/  LDC.64 R2, c[0x0][0x218] ;  /* 0x00008600ff027b82 */ /* 0x002e640000000a00 */
[----:B------:R-:W2:Y:S01]  /*9d70*/  LDL.LU R119, [R1+0x298] ;  /* 0x0002980001777983 */ /* 0x000ea20000300800 */
[----:B---3--:R-:W-:-:S05]  /*9d80*/  IADD3 R171, P0, R4, R159, RZ ;  /* 0x0000009f04ab7210 */ /* 0x008fca0007f1e0ff */
[----:B------:R3:W-:Y:S04]  /*9d90*/  STL [R1+0x434], R171 ;  /* 0x000434ab01007387 */ /* 0x0007e80000100800 */
[----:B------:R-:W2:Y:S04]  /*9da0*/  LDL.LU R120, [R1+0x2d8] ;  /* 0x0002d80001787983 */ /* 0x000ea80000300800 */
[----:B------:R-:W2:Y:S01]  /*9db0*/  LDL.LU R121, [R1+0x2dc] ;  /* 0x0002dc0001797983 */ /* 0x000ea20000300800 */
[----:B------:R-:W-:Y:S02]  /*9dc0*/  LEA.HI.X.SX32 R175, R169, R0, 0x1, P1 ;  /* 0x00000000a9af7211 */ /* 0x000fe400008f0eff */
[----:B----4-:R-:W-:-:S02]  /*9dd0*/  IADD3 R169, P1, R4, R157, RZ ;  /* 0x0000009d04a97210 */ /* 0x010fc40007f3e0ff */
[C---:B------:R-:W-:Y:S02]  /*9de0*/  IADD3 R185, P5, R4.reuse, R173, RZ ;  /* 0x000000ad04b97210 */ /* 0x040fe40007fbe0ff */
[-C--:B---3--:R-:W-:Y:S01]  /*9df0*/  LEA.HI.X.SX32 R171, R167, R0.reuse, 0x1, P2 ;  /* 0x00000000a7ab7211 */ /* 0x088fe200010f0eff */
[----:B------:R3:W-:Y:S01]  /*9e00*/  STL [R1+0x430], R169 ;  /* 0x000430a901007387 */ /* 0x0007e20000100800 */
[----:B------:R-:W-:Y:S02]  /*9e10*/  LEA.HI.X.SX32 R179, R173, R0, 0x1, P5 ;  /* 0x00000000adb37211 */ /* 0x000fe400028f0eff */
[C---:B------:R-:W-:Y:S02]  /*9e20*/  IADD3 R173, P5, R4.reuse, R161, RZ ;  /* 0x000000a104ad7210 */ /* 0x040fe40007fbe0ff */
[----:B--2---:R-:W-:Y:S02]  /*9e30*/  IADD3 R167, P2, R4, R112, RZ ;  /* 0x0000007004a77210 */ /* 0x004fe40007f5e0ff */
[----:B---3--:R-:W-:-:S03]  /*9e40*/  LEA.HI.X.SX32 R169, R165, R0, 0x1, P3 ;  /* 0x00000000a5a97211 */ /* 0x008fc600018f0eff */
[----:B------:R2:W-:Y:S01]  /*9e50*/  STL [R1+0x42c], R167 ;  /* 0x00042ca701007387 */ /* 0x0005e20000100800 */
[----:B------:R-:W-:Y:S02]  /*9e60*/  IADD3 R165, P3, R4, R113, RZ ;  /* 0x0000007104a57210 */ /* 0x000fe40007f7e0ff */
[----:B--2---:R-:W-:-:S03]  /*9e70*/  LEA.HI.X.SX32 R167, R163, R0, 0x1, P4 ;  /* 0x00000000a3a77211 */ /* 0x004fc600020f0eff */
[----:B------:R2:W-:Y:S01]  /*9e80*/  STL [R1+0x428], R165 ;  /* 0x000428a501007387 */ /* 0x0005e20000100800 */
[C---:B------:R-:W-:Y:S02]  /*9e90*/  IADD3 R163, P4, R4.reuse, R114, RZ ;  /* 0x0000007204a37210 */ /* 0x040fe40007f9e0ff */
[-C--:B--2---:R-:W-:Y:S02]  /*9ea0*/  LEA.HI.X.SX32 R165, R161, R0.reuse, 0x1, P5 ;  /* 0x00000000a1a57211 */ /* 0x084fe400028f0eff */
[----:B------:R-:W-:Y:S01]  /*9eb0*/  IADD3 R161, P5, R4, R115, RZ ;  /* 0x0000007304a17210 */ /* 0x000fe20007fbe0ff */
[----:B------:R2:W-:Y:S04]  /*9ec0*/  STL [R1+0x424], R163 ;  /* 0x000424a301007387 */ /* 0x0005e80000100800 */
[----:B------:R3:W-:Y:S01]  /*9ed0*/  STL [R1+0x420], R161 ;  /* 0x000420a101007387 */ /* 0x0007e20000100800 */
[----:B--2---:R-:W-:-:S02]  /*9ee0*/  LEA.HI.X.SX32 R163, R159, R0, 0x1, P0 ;  /* 0x000000009fa37211 */ /* 0x004fc400000f0eff */
[----:B---3--:R-:W-:Y:S02]  /*9ef0*/  LEA.HI.X.SX32 R161, R157, R0, 0x1, P1 ;  /* 0x000000009da17211 */ /* 0x008fe400008f0eff */
[C---:B------:R-:W-:Y:S02]  /*9f00*/  IADD3 R159, P0, R4.reuse, R116, RZ ;  /* 0x00000074049f7210 */ /* 0x040fe40007f1e0ff */
[----:B------:R-:W-:-:S03]  /*9f10*/  IADD3 R157, P1, R4, R117, RZ ;  /* 0x00000075049d7210 */ /* 0x000fc60007f3e0ff */
[----:B------:R2:W-:Y:S04]  /*9f20*/  STL [R1+0x41c], R159 ;  /* 0x00041c9f01007387 */ /* 0x0005e80000100800 */
[----:B------:R3:W-:Y:S01]  /*9f30*/  STL [R1+0x418], R157 ;  /* 0x0004189d01007387 */ /* 0x0007e20000100800 */
[----:B--2---:R-:W-:Y:S02]  /*9f40*/  LEA.HI.X.SX32 R159, R112, R0, 0x1, P2 ;  /* 0x00000000709f7211 */ /* 0x004fe400010f0eff */
[C---:B------:R-:W-:Y:S02]  /*9f50*/  IADD3 R155, P2, R4.reuse, R118, RZ ;  /* 0x00000076049b7210 */ /* 0x040fe40007f5e0ff */
[-C--:B---3--:R-:W-:Y:S02]  /*9f60*/  LEA.HI.X.SX32 R157, R113, R0.reuse, 0x1, P3 ;  /* 0x00000000719d7211 */ /* 0x088fe400018f0eff */
[----:B------:R-:W-:Y:S01]  /*9f70*/  IADD3 R153, P3, R4, R119, RZ ;  /* 0x0000007704997210 */ /* 0x000fe20007f7e0ff */
[----:B------:R2:W-:Y:S04]  /*9f80*/  STL [R1+0x414], R155 ;  /* 0x0004149b01007387 */ /* 0x0005e80000100800 */
[----:B------:R3:W-:Y:S01]  /*9f90*/  STL [R1+0x410], R153 ;  /* 0x0004109901007387 */ /* 0x0007e20000100800 */
[----:B------:R-:W-:-:S02]  /*9fa0*/  LEA.HI.X.SX32 R27, R119, R0, 0x1, P3 ;  /* 0x00000000771b7211 */ /* 0x000fc400018f0eff */
[-C--:B--2---:R-:W-:Y:S02]  /*9fb0*/  LEA.HI.X.SX32 R155, R114, R0.reuse, 0x1, P4 ;  /* 0x00000000729b7211 */ /* 0x084fe400020f0eff */
[----:B---3--:R-:W-:Y:S02]  /*9fc0*/  LEA.HI.X.SX32 R153, R115, R0, 0x1, P5 ;  /* 0x0000000073997211 */ /* 0x008fe400028f0eff */
[C---:B------:R-:W-:Y:S01]  /*9fd0*/  SHF.L.U64.HI R156, R11.reuse, 0x2, R156 ;  /* 0x000000020b9c7819 */ /* 0x040fe2000001029c */
[----:B------:R-:W-:Y:S01]  /*9fe0*/  IMAD.SHL.U32 R11, R11, 0x4, RZ ;  /* 0x000000040b0b7824 */ /* 0x000fe200078e00ff */
[C---:B------:R-:W-:Y:S02]  /*9ff0*/  IADD3 R7, P4, R4.reuse, R120, RZ ;  /* 0x0000007804077210 */ /* 0x040fe40007f9e0ff */
[----:B------:R-:W-:Y:S02]  /*a000*/  IADD3 R18, P5, R4, R121, RZ ;  /* 0x0000007904127210 */ /* 0x000fe40007fbe0ff */
[-C--:B------:R-:W-:Y:S01]  /*a010*/  LEA.HI.X.SX32 R29, R120, R0.reuse, 0x1, P4 ;  /* 0x00000000781d7211 */ /* 0x080fe200020f0eff */
[----:B------:R-:W-:Y:S01]  /*a020*/  STL [R1+0x350], R7 ;  /* 0x0003500701007387 */ /* 0x000fe20000100800 */
[----:B------:R-:W-:-:S02]  /*a030*/  LEA.HI.X.SX32 R28, R121, R0, 0x1, P5 ;  /* 0x00000000791c7211 */ /* 0x000fc400028f0eff */
[----:B------:R-:W-:Y:S01]  /*a040*/  SHF.L.U64.HI R4, R4, 0x2, R0 ;  /* 0x0000000204047819 */ /* 0x000fe20000010200 */
[----:B------:R-:W-:Y:S01]  /*a050*/  STL [R1+0x40c], R18 ;  /* 0x00040c1201007387 */ /* 0x000fe20000100800 */
[----:B------:R-:W-:Y:S01]  /*a060*/  LEA.HI.X.SX32 R16, R117, R0, 0x1, P1 ;  /* 0x0000000075107211 */ /* 0x000fe200008f0eff */
[----:B------:R-:W2:Y:S02]  /*a070*/  LDC R121, c[0x0][0x230] ;  /* 0x00008c00ff797b82 */ /* 0x000ea40000000800 */
[----:B------:R-:W-:Y:S04]  /*a080*/  STL [R1+0x3b8], R27 ;  /* 0x0003b81b01007387 */ /* 0x000fe80000100800 */
[----:B------:R-:W-:Y:S04]  /*a090*/  STL [R1+0x3bc], R29 ;  /* 0x0003bc1d01007387 */ /* 0x000fe80000100800 */
[----:B------:R-:W-:Y:S04]  /*a0a0*/  STL [R1+0x3c0], R28 ;  /* 0x0003c01c01007387 */ /* 0x000fe80000100800 */
[----:B------:R-:W-:Y:S04]  /*a0b0*/  STL [R1+0x354], R4 ;  /* 0x0003540401007387 */ /* 0x000fe80000100800 */
[----:B------:R-:W-:Y:S04]  /*a0c0*/  STL [R1], RZ ;  /* 0x000000ff01007387 */ /* 0x000fe80000100800 */
[----:B------:R-:W-:Y:S04]  /*a0d0*/  STL [R1+0x4], RZ ;  /* 0x000004ff01007387 */ /* 0x000fe80000100800 */
        /* <DEDUP_REMOVED lines=126> */
[----:B------:R3:W-:Y:S04]  /*a8c0*/  STL [R1+0x34c], R156 ;  /* 0x00034c9c01007387 */ /* 0x0007e80000100800 */
[----:B------:R4:W-:Y:S01]  /*a8d0*/  STL [R1+0x348], R11 ;  /* 0x0003480b01007387 */ /* 0x0009e20000100800 */
[C---:B---3--:R-:W-:Y:S01]  /*a8e0*/  SHF.L.U64.HI R156, R9.reuse, 0x2, R158 ;  /* 0x00000002099c7819 */ /* 0x048fe2000001029e */
[----:B------:R-:W-:Y:S01]  /*a8f0*/  IMAD.SHL.U32 R9, R9, 0x4, RZ ;  /* 0x0000000409097824 */ /* 0x000fe200078e00ff */
[C---:B----4-:R-:W-:Y:S01]  /*a900*/  SHF.L.U64.HI R11, R6.reuse, 0x2, R160 ;  /* 0x00000002060b7819 */ /* 0x050fe200000102a0 */
[----:B------:R-:W-:-:S02]  /*a910*/  IMAD.SHL.U32 R6, R6, 0x4, RZ ;  /* 0x0000000406067824 */ /* 0x000fc400078e00ff */
[----:B------:R-:W-:Y:S04]  /*a920*/  STL [R1+0x344], R156 ;  /* 0x0003449c01007387 */ /* 0x000fe80000100800 */
[----:B------:R3:W-:Y:S04]  /*a930*/  STL [R1+0x340], R9 ;  /* 0x0003400901007387 */ /* 0x0007e80000100800 */
[----:B------:R-:W-:Y:S04]  /*a940*/  STL [R1+0x33c], R11 ;  /* 0x00033c0b01007387 */ /* 0x000fe80000100800 */
[----:B------:R4:W-:Y:S01]  /*a950*/  STL [R1+0x338], R6 ;  /* 0x0003380601007387 */ /* 0x0009e20000100800 */
[C---:B---3--:R-:W-:Y:S01]  /*a960*/  SHF.L.U64.HI R9, R8.reuse, 0x2, R162 ;  /* 0x0000000208097819 */ /* 0x048fe200000102a2 */
[----:B------:R-:W-:-:S04]  /*a970*/  IMAD.SHL.U32 R8, R8, 0x4, RZ ;  /* 0x0000000408087824 */ /* 0x000fc800078e00ff */
[----:B------:R3:W-:Y:S01]  /*a980*/  STL [R1+0x334], R9 ;  /* 0x0003340901007387 */ /* 0x0007e20000100800 */
[----:B----4-:R-:W-:-:S03]  /*a990*/  SHF.L.U64.HI R6, R10, 0x2, R164 ;  /* 0x000000020a067819 */ /* 0x010fc600000102a4 */
[----:B------:R4:W-:Y:S04]  /*a9a0*/  STL [R1+0x330], R8 ;  /* 0x0003300801007387 */ /* 0x0009e80000100800 */
[----:B------:R1:W-:Y:S01]  /*a9b0*/  STL [R1+0x32c], R6 ;  /* 0x00032c0601007387 */ /* 0x0003e20000100800 */
[----:B---3--:R-:W-:Y:S01]  /*a9c0*/  IMAD.SHL.U32 R9, R10, 0x4, RZ ;  /* 0x000000040a097824 */ /* 0x008fe200078e00ff */
[----:B----4-:R-:W-:-:S04]  /*a9d0*/  SHF.L.U64.HI R8, R17, 0x2, R166 ;  /* 0x0000000211087819 */ /* 0x010fc800000102a6 */
[----:B------:R3:W-:Y:S01]  /*a9e0*/  STL [R1+0x328], R9 ;  /* 0x0003280901007387 */ /* 0x0007e20000100800 */
[----:B-1----:R-:W-:-:S03]  /*a9f0*/  IMAD.SHL.U32 R6, R17, 0x4, RZ ;  /* 0x0000000411067824 */ /* 0x002fc600078e00ff */
[----:B------:R1:W-:Y:S04]  /*aa00*/  STL [R1+0x324], R8 ;  /* 0x0003240801007387 */ /* 0x0003e80000100800 */
[----:B------:R4:W-:Y:S01]  /*aa10*/  STL [R1+0x320], R6 ;  /* 0x0003200601007387 */ /* 0x0009e20000100800 */
[C---:B---3--:R-:W-:Y:S01]  /*aa20*/  SHF.L.U64.HI R9, R19.reuse, 0x2, R154 ;  /* 0x0000000213097819 */ /* 0x048fe2000001029a */
[----:B-1----:R-:W-:-:S04]  /*aa30*/  IMAD.SHL.U32 R8, R19, 0x4, RZ ;  /* 0x0000000413087824 */ /* 0x002fc800078e00ff */
[----:B------:R1:W-:Y:S01]  /*aa40*/  STL [R1+0x31c], R9 ;  /* 0x00031c0901007387 */ /* 0x0003e20000100800 */
[----:B----4-:R-:W-:-:S03]  /*aa50*/  SHF.L.U64.HI R6, R20, 0x2, R168 ;  /* 0x0000000214067819 */ /* 0x010fc600000102a8 */
[----:B------:R3:W-:Y:S04]  /*aa60*/  STL [R1+0x318], R8 ;  /* 0x0003180801007387 */ /* 0x0007e80000100800 */
[----:B------:R4:W-:Y:S01]  /*aa70*/  STL [R1+0x314], R6 ;  /* 0x0003140601007387 */ /* 0x0009e20000100800 */
[----:B-1----:R-:W-:Y:S01]  /*aa80*/  IMAD.SHL.U32 R9, R20, 0x4, RZ ;  /* 0x0000000414097824 */ /* 0x002fe200078e00ff */
[----:B---3--:R-:W-:-:S04]  /*aa90*/  SHF.L.U64.HI R8, R21, 0x2, R170 ;  /* 0x0000000215087819 */ /* 0x008fc800000102aa */
[----:B------:R1:W-:Y:S01]  /*aaa0*/  STL [R1+0x310], R9 ;  /* 0x0003100901007387 */ /* 0x0003e20000100800 */
[----:B----4-:R-:W-:-:S03]  /*aab0*/  IMAD.SHL.U32 R6, R21, 0x4, RZ ;  /* 0x0000000415067824 */ /* 0x010fc600078e00ff */
[----:B------:R3:W-:Y:S04]  /*aac0*/  STL [R1+0x30c], R8 ;  /* 0x00030c0801007387 */ /* 0x0007e80000100800 */
[----:B------:R4:W-:Y:S01]  /*aad0*/  STL [R1+0x308], R6 ;  /* 0x0003080601007387 */ /* 0x0009e20000100800 */
[C---:B-1----:R-:W-:Y:S01]  /*aae0*/  SHF.L.U64.HI R9, R22.reuse, 0x2, R172 ;  /* 0x0000000216097819 */ /* 0x042fe200000102ac */
[----:B---3--:R-:W-:-:S04]  /*aaf0*/  IMAD.SHL.U32 R8, R22, 0x4, RZ ;  /* 0x0000000416087824 */ /* 0x008fc800078e00ff */
        /* <DEDUP_REMOVED lines=126> */
[----:B------:R-:W-:Y:S01]  /*b2e0*/  STL [R1+0x208], R9 ;  /* 0x0002080901007387 */ /* 0x000fe20000100800 */
[----:B----4-:R-:W-:-:S03]  /*b2f0*/  IMAD.SHL.U32 R6, R152, 0x4, RZ ;  /* 0x0000000498067824 */ /* 0x010fc600078e00ff */
[----:B------:R1:W-:Y:S01]  /*b300*/  STL [R1+0x204], R8 ;  /* 0x0002040801007387 */ /* 0x0003e20000100800 */
[----:B------:R-:W-:-:S03]  /*b310*/  SHF.L.U64.HI R236, R235, 0x2, R229 ;  /* 0x00000002ebec7819 */ /* 0x000fc600000102e5 */
[----:B------:R3:W-:Y:S01]  /*b320*/  STL [R1+0x200], R6 ;  /* 0x0002000601007387 */ /* 0x0007e20000100800 */
[----:B------:R-:W-:-:S03]  /*b330*/  SHF.L.U64.HI R234, R233, 0x2, R227 ;  /* 0x00000002e9ea7819 */ /* 0x000fc600000102e3 */
[----:B------:R-:W4:Y:S01]  /*b340*/  LDL.LU R229, [R1+0x464] ;  /* 0x0004640001e57983 */ /* 0x000f220000300800 */
[----:B------:R-:W-:-:S03]  /*b350*/  SHF.L.U64.HI R232, R231, 0x2, R225 ;  /* 0x00000002e7e87819 */ /* 0x000fc600000102e1 */
[----:B------:R-:W2:Y:S04]  /*b360*/  LDL.LU R227, [R1+0x460] ;  /* 0x0004600001e37983 */ /* 0x000ea80000300800 */
[----:B------:R-:W3:Y:S04]  /*b370*/  LDL.LU R20, [R1+0x360] ;  /* 0x0003600001147983 */ /* 0x000ee80000300800 */
[----:B------:R-:W3:Y:S04]  /*b380*/  LDL.LU R168, [R1+0x364] ;  /* 0x0003640001a87983 */ /* 0x000ee80000300800 */
[----:B------:R-:W3:Y:S04]  /*b390*/  LDL.LU R225, [R1+0x45c] ;  /* 0x00045c0001e17983 */ /* 0x000ee80000300800 */
[----:B------:R-:W3:Y:S04]  /*b3a0*/  LDL.LU R19, [R1+0x368] ;  /* 0x0003680001137983 */ /* 0x000ee80000300800 */
[----:B------:R-:W3:Y:S01]  /*b3b0*/  LDL.LU R154, [R1+0x36c] ;  /* 0x00036c00019a7983 */ /* 0x000ee20000300800 */
[----:B----4-:R-:W-:-:S03]  /*b3c0*/  SHF.L.U64.HI R230, R229, 0x2, R223 ;  /* 0x00000002e5e67819 */ /* 0x010fc600000102df */
[----:B------:R-:W4:Y:S01]  /*b3d0*/  LDL.LU R223, [R1+0x458] ;  /* 0x0004580001df7983 */ /* 0x000f220000300800 */
[----:B--2---:R-:W-:-:S03]  /*b3e0*/  SHF.L.U64.HI R228, R227, 0x2, R221 ;  /* 0x00000002e3e47819 */ /* 0x004fc600000102dd */
[----:B------:R-:W2:Y:S04]  /*b3f0*/  LDL.LU R17, [R1+0x370] ;  /* 0x0003700001117983 */ /* 0x000ea80000300800 */
[----:B------:R-:W2:Y:S04]  /*b400*/  LDL.LU R166, [R1+0x374] ;  /* 0x0003740001a67983 */ /* 0x000ea80000300800 */
[----:B------:R-:W2:Y:S01]  /*b410*/  LDL.LU R221, [R1+0x454] ;  /* 0x0004540001dd7983 */ /* 0x000ea20000300800 */
[----:B---3--:R-:W-:-:S03]  /*b420*/  SHF.L.U64.HI R226, R225, 0x2, R219 ;  /* 0x00000002e1e27819 */ /* 0x008fc600000102db */
[----:B------:R-:W3:Y:S04]  /*b430*/  LDL.LU R10, [R1+0x378] ;  /* 0x00037800010a7983 */ /* 0x000ee80000300800 */
[----:B------:R-:W3:Y:S04]  /*b440*/  LDL.LU R164, [R1+0x37c] ;  /* 0x00037c0001a47983 */ /* 0x000ee80000300800 */
[----:B------:R-:W3:Y:S04]  /*b450*/  LDL.LU R219, [R1+0x450] ;  /* 0x0004500001db7983 */ /* 0x000ee80000300800 */
[----:B-1----:R-:W3:Y:S04]  /*b460*/  LDL.LU R8, [R1+0x380] ;  /* 0x0003800001087983 */ /* 0x002ee80000300800 */
[----:B------:R-:W3:Y:S01]  /*b470*/  LDL.LU R162, [R1+0x384] ;  /* 0x0003840001a27983 */ /* 0x000ee20000300800 */
[----:B------:R-:W-:-:S02]  /*b480*/  SHF.L.U64.HI R186, R185, 0x2, R179 ;  /* 0x00000002b9ba7819 */ /* 0x000fc400000102b3 */
[----:B----4-:R-:W-:Y:S02]  /*b490*/  SHF.L.U64.HI R224, R223, 0x2, R217 ;  /* 0x00000002dfe07819 */ /* 0x010fe400000102d9 */
[----:B------:R-:W4:Y:S04]  /*b4a0*/  LDL.LU R217, [R1+0x44c] ;  /* 0x00044c0001d97983 */ /* 0x000f280000300800 */
[----:B------:R-:W4:Y:S04]  /*b4b0*/  LDL.LU R6, [R1+0x388] ;  /* 0x0003880001067983 */ /* 0x000f280000300800 */
        /* <DEDUP_REMOVED lines=9> */
[----:B------:R-:W3:Y:S01]  /*b550*/  LDL.LU R179, [R1+0x440] ;  /* 0x0004400001b37983 */ /* 0x000ee20000300800 */
[----:B------:R-:W-:-:S02]  /*b560*/  SHF.L.U64.HI R184, R183, 0x2, R177 ;  /* 0x00000002b7b87819 */ /* 0x000fc400000102b1 */
[----:B------:R-:W-:Y:S01]  /*b570*/  SHF.L.U64.HI R182, R181, 0x2, R175 ;  /* 0x00000002b5b67819 */ /* 0x000fe200000102af */
[----:B------:R-:W3:Y:S01]  /*b580*/  LDL.LU R177, [R1+0x43c] ;  /* 0x00043c0001b17983 */ /* 0x000ee20000300800 */
[----:B------:R-:W-:-:S03]  /*b590*/  SHF.L.U64.HI R202, R201, 0x2, R8 ;  /* 0x00000002c9ca7819 */ /* 0x000fc60000010208 */
[----:B------:R-:W3:Y:S04]  /*b5a0*/  LDL.LU R175, [R1+0x438] ;  /* 0x0004380001af7983 */ /* 0x000ee80000300800 */
[----:B------:R-:W3:Y:S01]  /*b5b0*/  LDL.LU R8, [R1+0x3b8] ;  /* 0x0003b80001087983 */ /* 0x000ee20000300800 */
[----:B----4-:R-:W-:-:S03]  /*b5c0*/  SHF.L.U64.HI R198, R197, 0x2, R6 ;  /* 0x00000002c5c67819 */ /* 0x010fc60000010206 */
[----:B------:R-:W4:Y:S01]  /*b5d0*/  LDL.LU R6, [R1+0x3bc] ;  /* 0x0003bc0001067983 */ /* 0x000f220000300800 */
[----:B--2---:R-:W-:-:S03]  /*b5e0*/  SHF.L.U64.HI R194, R193, 0x2, R9 ;  /* 0x00000002c1c27819 */ /* 0x004fc60000010209 */
[----:B------:R-:W4:Y:S01]  /*b5f0*/  LDL R9, [R1+0x350] ;  /* 0x0003500001097983 */ /* 0x000f220000100800 */
[----:B---3--:R-:W-:-:S03]  /*b600*/  SHF.L.U64.HI R190, R189, 0x2, R11 ;  /* 0x00000002bdbe7819 */ /* 0x008fc6000001020b */
[----:B------:R-:W2:Y:S01]  /*b610*/  LDL.LU R11, [R1+0x3c0] ;  /* 0x0003c000010b7983 */ /* 0x000ea20000300800 */
[----:B------:R-:W-:-:S03]  /*b620*/  SHF.L.U64.HI R180, R179, 0x2, R171 ;  /* 0x00000002b3b47819 */ /* 0x000fc600000102ab */
[----:B------:R-:W3:Y:S01]  /*b630*/  LDL.LU R171, [R1+0x434] ;  /* 0x0004340001ab7983 */ /* 0x000ee20000300800 */
[----:B------:R-:W-:-:S03]  /*b640*/  SHF.L.U64.HI R178, R177, 0x2, R169 ;  /* 0x00000002b1b27819 */ /* 0x000fc600000102a9 */
[----:B------:R-:W4:Y:S01]  /*b650*/  LDL.LU R169, [R1+0x430] ;  /* 0x0004300001a97983 */ /* 0x000f220000300800 */
[----:B------:R-:W-:Y:S02]  /*b660*/  SHF.L.U64.HI R174, R173, 0x2, R165 ;  /* 0x00000002adae7819 */ /* 0x000fe400000102a5 */
[----:B------:R-:W-:Y:S02]  /*b670*/  SHF.L.U64.HI R176, R175, 0x2, R167 ;  /* 0x00000002afb07819 */ /* 0x000fe400000102a7 */
[----:B------:R-:W2:Y:S04]  /*b680*/  LDL.LU R167, [R1+0x42c] ;  /* 0x00042c0001a77983 */ /* 0x000ea80000300800 */
[----:B------:R-:W2:Y:S01]  /*b690*/  LDL.LU R165, [R1+0x428] ;  /* 0x0004280001a57983 */ /* 0x000ea20000300800 */
[----:B---3--:R-:W-:-:S03]  /*b6a0*/  SHF.L.U64.HI R172, R171, 0x2, R163 ;  /* 0x00000002abac7819 */ /* 0x008fc600000102a3 */
[----:B------:R-:W3:Y:S01]  /*b6b0*/  LDL.LU R163, [R1+0x424] ;  /* 0x0004240001a37983 */ /* 0x000ee20000300800 */
[----:B------:R-:W-:Y:S02]  /*b6c0*/  SHF.L.U64.HI R216, R215, 0x2, R168 ;  /* 0x00000002d7d87819 */ /* 0x000fe400000102a8 */
[----:B----4-:R-:W-:Y:S02]  /*b6d0*/  SHF.L.U64.HI R170, R169, 0x2, R161 ;  /* 0x00000002a9aa7819 */ /* 0x010fe400000102a1 */
[----:B------:R-:W-:Y:S01]  /*b6e0*/  SHF.L.U64.HI R208, R207, 0x2, R166 ;  /* 0x00000002cfd07819 */ /* 0x000fe200000102a6 */
[----:B------:R-:W4:Y:S01]  /*b6f0*/  LDL.LU R161, [R1+0x420] ;  /* 0x0004200001a17983 */ /* 0x000f220000300800 */
[----:B--2---:R-:W-:Y:S02]  /*b700*/  SHF.L.U64.HI R168, R167, 0x2, R159 ;  /* 0x00000002a7a87819 */ /* 0x004fe4000001029f */
[----:B------:R-:W-:Y:S01]  /*b710*/  SHF.L.U64.HI R204, R203, 0x2, R164 ;  /* 0x00000002cbcc7819 */ /* 0x000fe200000102a4 */
[----:B------:R-:W2:Y:S01]  /*b720*/  LDL.LU R159, [R1+0x41c] ;  /* 0x00041c00019f7983 */ /* 0x000ea20000300800 */
[----:B------:R-:W-:-:S03]  /*b730*/  SHF.L.U64.HI R166, R165, 0x2, R157 ;  /* 0x00000002a5a67819 */ /* 0x000fc6000001029d */
[----:B------:R-:W2:Y:S01]  /*b740*/  LDL.LU R157, [R1+0x418] ;  /* 0x00041800019d7983 */ /* 0x000ea20000300800 */
[----:B---3--:R-:W-:-:S03]  /*b750*/  SHF.L.U64.HI R164, R163, 0x2, R155 ;  /* 0x00000002a3a47819 */ /* 0x008fc6000001029b */
[----:B------:R-:W3:Y:S01]  /*b760*/  LDL.LU R155, [R1+0x414] ;  /* 0x00041400019b7983 */ /* 0x000ee20000300800 */
[-C--:B------:R-:W-:Y:S02]  /*b770*/  LEA.HI.X.SX32 R18, R116, R0.reuse, 0x1, P0 ;  /* 0x0000000074127211 */ /* 0x080fe400000f0eff */
[----:B------:R-:W-:Y:S02]  /*b780*/  LEA.HI.X.SX32 R15, R118, R0, 0x1, P2 ;  /* 0x00000000760f7211 */ /* 0x000fe400010f0eff */
[----:B------:R-:W-:Y:S02]  /*b790*/  SHF.L.U64.HI R200, R199, 0x2, R162 ;  /* 0x00000002c7c87819 */ /* 0x000fe400000102a2 */
[----:B------:R-:W-:Y:S02]  /*b7a0*/  SHF.L.U64.HI R196, R195, 0x2, R160 ;  /* 0x00000002c3c47819 */ /* 0x000fe400000102a0 */
[----:B----4-:R-:W-:Y:S02]  /*b7b0*/  SHF.L.U64.HI R162, R161, 0x2, R153 ;  /* 0x00000002a1a27819 */ /* 0x010fe40000010299 */
[----:B------:R-:W-:Y:S01]  /*b7c0*/  SHF.L.U64.HI R192, R191, 0x2, R158 ;  /* 0x00000002bfc07819 */ /* 0x000fe2000001029e */
[----:B------:R-:W4:Y:S01]  /*b7d0*/  LDL.LU R153, [R1+0x410] ;  /* 0x0004100001997983 */ /* 0x000f220000300800 */
[----:B--2---:R-:W-:-:S02]  /*b7e0*/  SHF.L.U64.HI R160, R159, 0x2, R18 ;  /* 0x000000029fa07819 */ /* 0x004fc40000010212 */
[----:B------:R-:W-:Y:S01]  /*b7f0*/  SHF.L.U64.HI R188, R187, 0x2, R156 ;  /* 0x00000002bbbc7819 */ /* 0x000fe2000001029c */
[----:B------:R-:W2:Y:S01]  /*b800*/  LDL.LU R18, [R1+0x40c] ;  /* 0x00040c0001127983 */ /* 0x000ea20000300800 */
[----:B------:R-:W-:-:S03]  /*b810*/  SHF.L.U64.HI R158, R157, 0x2, R16 ;  /* 0x000000029d9e7819 */ /* 0x000fc60000010210 */
[----:B------:R-:W4:Y:S01]  /*b820*/  LDL.LU R16, [R1+0x408] ;  /* 0x0004080001107983 */ /* 0x000f220000300800 */
[----:B---3--:R-:W-:-:S03]  /*b830*/  SHF.L.U64.HI R156, R155, 0x2, R15 ;  /* 0x000000029b9c7819 */ /* 0x008fc6000001020f */
[----:B------:R-:W4:Y:S01]  /*b840*/  LDL.LU R15, [R1+0x404] ;  /* 0x00040400010f7983 */ /* 0x000f220000300800 */
[----:B------:R-:W-:Y:S02]  /*b850*/  SHF.R.S32.HI R7, RZ, 0x1f, R13 ;  /* 0x0000001fff077819 */ /* 0x000fe4000001140d */
[----:B------:R-:W-:-:S03]  /*b860*/  SHF.R.S32.HI R14, RZ, 0x1f, R5 ;  /* 0x0000001fff0e7819 */ /* 0x000fc60000011405 */
[----:B------:R-:W-:Y:S01]  /*b870*/  IMAD R29, R7, 0xc, RZ ;  /* 0x0000000c071d7824 */ /* 0x000fe200078e02ff */
[----:B------:R-:W-:Y:S02]  /*b880*/  LEA.HI R7, R14, R5, RZ, 0x5 ;  /* 0x000000050e077211 */ /* 0x000fe400078f28ff */
[----:B------:R-:W-:Y:S02]  /*b890*/  SHF.L.U64.HI R218, R217, 0x2, R20 ;  /* 0x00000002d9da7819 */ /* 0x000fe40000010214 */
[----:B------:R-:W-:Y:S02]  /*b8a0*/  SHF.L.U64.HI R214, R213, 0x2, R19 ;  /* 0x00000002d5d67819 */ /* 0x000fe40000010213 */
[C---:B--2---:R-:W-:Y:S01]  /*b8b0*/  SHF.L.U64.HI R22, R18.reuse, 0x2, R11 ;  /* 0x0000000212167819 */ /* 0x044fe2000001020b */
[----:B------:R-:W-:Y:S01]  /*b8c0*/  IMAD.SHL.U32 R21, R18, 0x4, RZ ;  /* 0x0000000412157824 */ /* 0x000fe200078e00ff */
[----:B------:R-:W-:Y:S01]  /*b8d0*/  SHF.L.U64.HI R210, R209, 0x2, R17 ;  /* 0x00000002d1d27819 */ /* 0x000fe20000010211 */
[----:B------:R1:W5:Y:S01]  /*b8e0*/  LDL.LU R18, [R1+0x400] ;  /* 0x0004000001127983 */ /* 0x0003620000300800 */
[----:B------:R-:W-:-:S02]  /*b8f0*/  SHF.R.S32.HI R17, RZ, 0x5, R7 ;  /* 0x00000005ff117819 */ /* 0x000fc40000011407 */
[C---:B----4-:R-:W-:Y:S01]  /*b900*/  SHF.L.U64.HI R20, R15.reuse, 0x2, R16 ;  /* 0x000000020f147819 */ /* 0x050fe20000010210 */
[----:B------:R-:W-:Y:S01]  /*b910*/  IMAD.SHL.U32 R19, R15, 0x4, RZ ;  /* 0x000000040f137824 */ /* 0x000fe200078e00ff */
[----:B------:R1:W5:Y:S04]  /*b920*/  LDL.LU R16, [R1+0x3fc] ;  /* 0x0003fc0001107983 */ /* 0x0003680000300800 */
[----:B------:R1:W5:Y:S04]  /*b930*/  LDL.LU R15, [R1+0x3f8] ;  /* 0x0003f800010f7983 */ /* 0x0003680000300800 */
[----:B------:R1:W5:Y:S01]  /*b940*/  LDL.LU R7, [R1+0x3f4] ;  /* 0x0003f40001077983 */ /* 0x0003620000300800 */
[----:B------:R-:W-:Y:S01]  /*b950*/  SHF.R.S32.HI R26, RZ, 0x1f, R12 ;  /* 0x0000001fff1a7819 */ /* 0x000fe2000001140c */
[----:B------:R-:W-:Y:S01]  /*b960*/  IMAD.WIDE.U32 R2, R12, 0xc, R2 ;  /* 0x0000000c0c027825 */ /* 0x000fe200078e0002 */
[----:B------:R-:W-:-:S02]  /*b970*/  SHF.L.U64.HI R152, R9, 0x2, R6 ;  /* 0x0000000209987819 */ /* 0x000fc40000010206 */
[----:B------:R-:W-:Y:S01]  /*b980*/  SHF.R.S32.HI R11, RZ, 0x1f, R13 ;  /* 0x0000001fff0b7819 */ /* 0x000fe2000001140d */
[----:B------:R-:W-:Y:S02]  /*b990*/  IMAD R27, R26, 0xc, RZ ;  /* 0x0000000c1a1b7824 */ /* 0x000fe400078e02ff */
[----:B------:R-:W-:Y:S01]  /*b9a0*/  IMAD.WIDE.U32 R24, R13, 0xc, R24 ;  /* 0x0000000c0d187825 */ /* 0x000fe200078e0018 */
[----:B------:R-:W-:-:S03]  /*b9b0*/  SHF.L.U64.HI R212, R211, 0x2, R154 ;  /* 0x00000002d3d47819 */ /* 0x000fc6000001029a */
[----:B------:R-:W-:Y:S02]  /*b9c0*/  VIADD R121, R121, 0xffffffa0 ;  /* 0xffffffa079797836 */ /* 0x000fe40000000000 */
[----:B------:R-:W-:Y:S01]  /*b9d0*/  IMAD.SHL.U32 R23, R9, 0x4, RZ ;  /* 0x0000000409177824 */ /* 0x000fe200078e00ff */
[----:B------:R-:W-:Y:S01]  /*b9e0*/  SHF.R.S32.HI R9, RZ, 0x1f, R12 ;  /* 0x0000001fff097819 */ /* 0x000fe2000001140c */
[----:B------:R-:W-:Y:S01]  /*b9f0*/  IMAD.IADD R0, R3, 0x1, R27 ;  /* 0x0000000103007824 */ /* 0x000fe200078e021b */
[----:B------:R-:W-:Y:S01]  /*ba00*/  SHF.L.U64.HI R252, R251, 0x2, R252 ;  /* 0x00000002fbfc7819 */ /* 0x000fe200000102fc */
[----:B------:R-:W-:Y:S01]  /*ba10*/  IMAD.IADD R4, R25, 0x1, R29 ;  /* 0x0000000119047824 */ /* 0x000fe200078e021d */
[----:B------:R-:W-:Y:S01]  /*ba20*/  SHF.L.U64.HI R250, R249, 0x2, R250 ;  /* 0x00000002f9fa7819 */ /* 0x000fe200000102fa */
[----:B------:R-:W-:Y:S01]  /*ba30*/  IMAD.MOV.U32 R5, RZ, RZ, R24 ;  /* 0x000000ffff057224 */ /* 0x000fe200078e0018 */
[----:B------:R-:W-:Y:S01]  /*ba40*/  SHF.L.U64.HI R248, R247, 0x2, R248 ;  /* 0x00000002f7f87819 */ /* 0x000fe200000102f8 */
[----:B------:R-:W-:Y:S01]  /*ba50*/  IMAD.MOV.U32 R3, RZ, RZ, R121 ;  /* 0x000000ffff037224 */ /* 0x000fe200078e0079 */
[----:B------:R-:W-:Y:S01]  /*ba60*/  SHF.L.U64.HI R246, R245, 0x2, R246 ;  /* 0x00000002f5f67819 */ /* 0x000fe200000102f6 */
[----:B------:R-:W-:Y:S01]  /*ba70*/  IMAD.MOV.U32 R14, RZ, RZ, RZ ;  /* 0x000000ffff0e7224 */ /* 0x000fe200078e00ff */
[----:B------:R-:W-:-:S02]  /*ba80*/  SHF.L.U64.HI R244, R243, 0x2, R244 ;  /* 0x00000002f3f47819 */ /* 0x000fc400000102f4 */
[----:B------:R-:W-:Y:S02]  /*ba90*/  CS2R R24, SRZ ;  /* 0x0000000000187805 */ /* 0x000fe4000001ff00 */
[----:B------:R-:W-:Y:S02]  /*baa0*/  SHF.L.U64.HI R242, R241, 0x2, R242 ;  /* 0x00000002f1f27819 */ /* 0x000fe400000102f2 */
[----:B------:R-:W-:Y:S02]  /*bab0*/  CS2R R26, SRZ ;  /* 0x00000000001a7805 */ /* 0x000fe4000001ff00 */
[----:B------:R-:W-:Y:S02]  /*bac0*/  SHF.L.U64.HI R240, R239, 0x2, R240 ;  /* 0x00000002eff07819 */ /* 0x000fe400000102f0 */
[----:B------:R-:W-:Y:S02]  /*bad0*/  CS2R R28, SRZ ;  /* 0x00000000001c7805 */ /* 0x000fe4000001ff00 */
        /* <DEDUP_REMOVED lines=8> */
[----:B------:R-:W-:Y:S02]  /*bb60*/  CS2R R38, SRZ ;  /* 0x0000000000267805 */ /* 0x000fe4000001ff00 */
[----:B------:R-:W-:Y:S02]  /*bb70*/  CS2R R40, SRZ ;  /* 0x0000000000287805 */ /* 0x000fe4000001ff00 */
[----:B------:R-:W-:Y:S02]  /*bb80*/  CS2R R42, SRZ ;  /* 0x00000000002a7805 */ /* 0x000fe4000001ff00 */
[----:B------:R-:W-:Y:S02]  /*bb90*/  CS2R R44, SRZ ;  /* 0x00000000002c7805 */ /* 0x000fe4000001ff00 */
[----:B------:R-:W-:-:S02]  /*bba0*/  CS2R R46, SRZ ;  /* 0x00000000002e7805 */ /* 0x000fc4000001ff00 */
        /* <DEDUP_REMOVED lines=36> */
[----:B------:R-:W-:Y:S01]  /*bdf0*/  CS2R R120, SRZ ;  /* 0x0000000000787805 */ /* 0x000fe2000001ff00 */
[----:B------:R-:W-:Y:S01]  /*be00*/  IMAD.SHL.U32 R251, R251, 0x4, RZ ;  /* 0x00000004fbfb7824 */ /* 0x000fe200078e00ff */
[----:B------:R-:W-:Y:S01]  /*be10*/  SHF.L.U64.HI R8, R12, 0x2, R9 ;  /* 0x000000020c087819 */ /* 0x000fe20000010209 */
[----:B------:R-:W-:Y:S01]  /*be20*/  IMAD.SHL.U32 R249, R249, 0x4, RZ ;  /* 0x00000004f9f97824 */ /* 0x000fe200078e00ff */
[----:B------:R-:W-:Y:S01]  /*be30*/  CS2R R122, SRZ ;  /* 0x00000000007a7805 */ /* 0x000fe2000001ff00 */
        /* <DEDUP_REMOVED lines=28> */
[----:B------:R-:W-:-:S02]  /*c000*/  IMAD.SHL.U32 R219, R219, 0x4, RZ ;  /* 0x00000004dbdb7824 */ /* 0x000fc400078e00ff */
[----:B------:R-:W-:Y:S02]  /*c010*/  IMAD.SHL.U32 R217, R217, 0x4, RZ ;  /* 0x00000004d9d97824 */ /* 0x000fe400078e00ff */
[----:B------:R-:W-:Y:S02]  /*c020*/  IMAD.SHL.U32 R215, R215, 0x4, RZ ;  /* 0x00000004d7d77824 */ /* 0x000fe400078e00ff */
[----:B------:R-:W-:Y:S02]  /*c030*/  IMAD.SHL.U32 R213, R213, 0x4, RZ ;  /* 0x00000004d5d57824 */ /* 0x000fe400078e00ff */
[----:B------:R-:W-:Y:S02]  /*c040*/  IMAD.SHL.U32 R211, R211, 0x4, RZ ;  /* 0x00000004d3d37824 */ /* 0x000fe400078e00ff */
[----:B------:R-:W-:Y:S02]  /*c050*/  IMAD.SHL.U32 R209, R209, 0x4, RZ ;  /* 0x00000004d1d17824 */ /* 0x000fe400078e00ff */
        /* <DEDUP_REMOVED lines=28> */
[----:B------:R-:W-:Y:S01]  /*c220*/  VIADD R6, R17, 0xfffffffd ;  /* 0xfffffffd11067836 */ /* 0x000fe20000000000 */
[----:B------:R-:W-:Y:S01]  /*c230*/  UMOV UR13, 0x2 ;  /* 0x00000002000d7882 */ /* 0x000fe20000000000 */
[----:B-1----:R-:W-:-:S05]  /*c240*/  UMOV UR14, 0xffffffff ;  /* 0xffffffff000e7882 */ /* 0x002fca0000000000 */
.L_x_1:
[----:B------:R-:W-:Y:S01]  /*c250*/  STL.64 [R1+0x5f0], R250 ;  /* 0x0005f0fa01007387 */ /* 0x000fe20000100a00 */
[----:B------:R-:W-:Y:S01]  /*c260*/  UIADD3 UR14, UR14, 0x1, URZ ;  /* 0x000000010e0e7890 */ /* 0x000fe2000fffe03f */
[----:B------:R-:W-:-:S04]  /*c270*/  DEPBAR.LE SB0, 0x4 ;  /* 0x000081000000791a */ /* 0x000fc80000000000 */
[----:B------:R-:W-:Y:S04]  /*c280*/  STL.64 [R1+0x5e8], R248 ;  /* 0x0005e8f801007387 */ /* 0x000fe80000100a00 */
        /* <DEDUP_REMOVED lines=61> */
[----:B------:R1:W-:Y:S04]  /*c660*/  STL.64 [R1+0x3f8], R124 ;  /* 0x0003f87c01007387 */ /* 0x0003e80000100a00 */
[----:B-1----:R-:W2:Y:S04]  /*c670*/  LDL.LU.64 R124, [R1] ;  /* 0x00000000017c7983 */ /* 0x002ea80000300a00 */
[----:B------:R-:W2:Y:S04]  /*c680*/  LDL.LU.64 R126, [R1+0x8] ;  /* 0x00000800017e7983 */ /* 0x000ea80000300a00 */
        /* <DEDUP_REMOVED lines=61> */
[----:B------:R-:W2:Y:S01]  /*ca60*/  LDL.LU.64 R250, [R1+0x1f8] ;  /* 0x0001f80001fa7983 */ /* 0x000ea20000300a00 */
[----:B------:R-:W-:Y:S01]  /*ca70*/  UISETP.GT.AND UP0, UPT, UR14, 0x3, UPT ;  /* 0x000000030e00788c */ /* 0x000fe2000bf04270 */
[----:B------:R-:W-:Y:S01]  /*ca80*/  UMOV UR7, 0x40000040 ;  /* 0x4000004000077882 */ /* 0x000fe20000000000 */
[----:B------:R-:W-:Y:S02]  /*ca90*/  BAR.SYNC.DEFER_BLOCKING 0x0 ;  /* 0x0000000000007b1d */ /* 0x000fe40000010000 */
[----:B------:R-:W-:-:S04]  /*caa0*/  USEL UR14, UR14, URZ, !UP0 ;  /* 0x0000003f0e0e7287 */ /* 0x000fc8000c000000 */
[----:B------:R-:W-:Y:S02]  /*cab0*/  ULEA UR4, UR14, UR12, 0xe ;  /* 0x0000000c0e047291 */ /* 0x000fe4000f8e703f */
[----:B------:R-:W-:Y:S02]  /*cac0*/  ULEA UR5, UR14, UR12, 0xf ;  /* 0x0000000c0e057291 */ /* 0x000fe4000f8e783f */
[----:B------:R-:W-:Y:S02]  /*cad0*/  UIADD3 UR4, UR4, 0x20000, URZ ;  /* 0x0002000004047890 */ /* 0x000fe4000fffe03f */
[----:B------:R-:W-:Y:S02]  /*cae0*/  USHF.R.U32.HI UR5, URZ, 0x4, UR5 ;  /* 0x000000043f057899 */ /* 0x000fe40008011605 */
[----:B------:R-:W-:Y:S02]  /*caf0*/  USHF.R.U32.HI UR4, URZ, 0x4, UR4 ;  /* 0x000000043f047899 */ /* 0x000fe40008011604 */
[----:B------:R-:W-:-:S02]  /*cb00*/  USGXT.U32 UR6, UR5, 0xe ;  /* 0x0000000e0506789a */ /* 0x000fc40008000000 */
[----:B------:R-:W-:Y:S01]  /*cb10*/  USGXT.U32 UR8, UR4, 0xe ;  /* 0x0000000e0408789a */ /* 0x000fe20008000000 */
[----:B------:R-:W-:Y:S01]  /*cb20*/  UMOV UR5, 0x40000040 ;  /* 0x4000004000057882 */ /* 0x000fe20000000000 */
[----:B------:R-:W-:-:S05]  /*cb30*/  UIADD3 UR10, UP1, UR6, 0x2, URZ ;  /* 0x00000002060a7890 */ /* 0x000fca000ff3e03f */
[----:B------:R-:W-:Y:S01]  /*cb40*/  UMOV UR4, UR8 ;  /* 0x0000000800047c82 */ /* 0x000fe20008000000 */
[----:B------:R-:W-:Y:S01]  /*cb50*/  UIADD3 UR8, UP0, UR8, 0x2, URZ ;  /* 0x0000000208087890 */ /* 0x000fe2000ff1e03f */
[----:B--2---:R-:W-:-:S06]  /*cb60*/  WARPGROUP.ARRIVE ;  /* 0x00000000000079c5 */ /* 0x004fcc0000000000 */
[----:B------:R-:W-:Y:S01]  /*cb70*/  HGMMA.64x256x8.F32.TF32 R124, gdesc[UR4], R124, gsb0 ;  /* 0x07e00000047c79f0 */ /* 0x000fe2000800287c */
[----:B------:R-:W-:Y:S01]  /*cb80*/  UMOV UR4, URZ ;  /* 0x0000003f00047c82 */ /* 0x000fe20008000000 */
[----:B------:R-:W-:Y:S01]  /*cb90*/  UMOV UR5, URZ ;  /* 0x0000003f00057c82 */ /* 0x000fe20008000000 */
[----:B------:R-:W-:Y:S02]  /*cba0*/  UIADD3.X UR9, UR4, 0x40000040, URZ, UP0, !UPT ;  /* 0x4000004004097890 */ /* 0x000fe400087fe43f */
[----:B------:R-:W-:Y:S02]  /*cbb0*/  UIADD3.X UR11, UR5, 0x40000040, URZ, UP1, !UPT ;  /* 0x40000040050b7890 */ /* 0x000fe40008ffe43f */
[----:B------:R-:W-:Y:S02]  /*cbc0*/  UIADD3.64 UR20, UR8, 0x2, URZ ;  /* 0x0000000208147897 */ /* 0x000fe4000fffe03f */
[----:B------:R-:W-:Y:S02]  /*cbd0*/  UIADD3.64 UR22, UR10, 0x2, URZ ;  /* 0x000000020a167897 */ /* 0x000fe4000fffe03f */
[----:B------:R-:W-:-:S02]  /*cbe0*/  UIADD3.64 UR26, UR10, 0x4, URZ ;  /* 0x000000040a1a7897 */ /* 0x000fc4000fffe03f */
[----:B------:R-:W-:Y:S01]  /*cbf0*/  UIADD3.64 UR24, UR8, 0x4, URZ ;  /* 0x0000000408187897 */ /* 0x000fe2000fffe03f */
[----:B------:R-:W-:Y:S02]  /*cc00*/  WARPGROUP.DEPBAR.LE gsb0, 0x0 ;  /* 0x00008000000079c5 */ /* 0x000fe40000010000 */
[----:B------:R-:W-:-:S12]  /*cc10*/  WARPGROUP.ARRIVE ;  /* 0x00000000000079c5 */ /* 0x000fd80000000000 */
[----:B------:R-:W-:Y:S03]  /*cc20*/  HGMMA.64x256x8.F32.TF32 R124, gdesc[UR8], R124, gsb0 ;  /* 0x07e00000087c79f0 */ /* 0x000fe6000800287c */
[----:B------:R-:W-:Y:S02]  /*cc30*/  WARPGROUP.DEPBAR.LE gsb0, 0x0 ;  /* 0x00008000000079c5 */ /* 0x000fe40000010000 */
[----:B------:R-:W-:-:S15]  /*cc40*/  WARPGROUP.ARRIVE ;  /* 0x00000000000079c5 */ /* 0x000fde0000000000 */
[----:B------:R-:W-:-:S08]  /*cc50*/  NOP ;  /* 0x0000000000007918 */ /* 0x000fd00000000000 */
[----:B------:R-:W-:Y:S03]  /*cc60*/  HGMMA.64x256x8.F32.TF32 R124, gdesc[UR20], R124, gsb0 ;  /* 0x07e00000147c79f0 */ /* 0x000fe6000800287c */
[----:B------:R-:W-:Y:S02]  /*cc70*/  WARPGROUP.DEPBAR.LE gsb0, 0x0 ;  /* 0x00008000000079c5 */ /* 0x000fe40000010000 */
[----:B------:R-:W-:-:S15]  /*cc80*/  WARPGROUP.ARRIVE ;  /* 0x00000000000079c5 */ /* 0x000fde0000000000 */
[----:B------:R-:W-:-:S08]  /*cc90*/  NOP ;  /* 0x0000000000007918 */ /* 0x000fd00000000000 */
[----:B------:R-:W-:Y:S03]  /*cca0*/  HGMMA.64x256x8.F32.TF32 R124, gdesc[UR24], R124, gsb0 ;  /* 0x07e00000187c79f0 */ /* 0x000fe6000800287c */
[----:B------:R-:W-:Y:S02]  /*ccb0*/  WARPGROUP.DEPBAR.LE gsb0, 0x0 ;  /* 0x00008000000079c5 */ /* 0x000fe40000010000 */
[----:B------:R-:W-:Y:S04]  /*ccc0*/  STL.64 [R1], R124 ;  /* 0x0000007c01007387 */ /* 0x000fe80000100a00 */
        /* <DEDUP_REMOVED lines=63> */
[----:B-1----:R-:W2:Y:S04]  /*d0c0*/  LDL.LU.64 R250, [R1+0x5f0] ;  /* 0x0005f00001fa7983 */ /* 0x002ea80000300a00 */
[----:B------:R-:W3:Y:S04]  /*d0d0*/  LDL.LU.64 R248, [R1+0x5e8] ;  /* 0x0005e80001f87983 */ /* 0x000ee80000300a00 */
[----:B------:R-:W4:Y:S04]  /*d0e0*/  LDL.LU.64 R246, [R1+0x5e0] ;  /* 0x0005e00001f67983 */ /* 0x000f280000300a00 */
[----:B------:R-:W2:Y:S04]  /*d0f0*/  LDL.LU.64 R244, [R1+0x5d8] ;  /* 0x0005d80001f47983 */ /* 0x000ea80000300a00 */
        /* <DEDUP_REMOVED lines=59> */
[----:B------:R-:W4:Y:S01]  /*d4b0*/  LDL.LU.64 R124, [R1+0x3f8] ;  /* 0x0003f800017c7983 */ /* 0x000f220000300a00 */
[----:B------:R-:W-:-:S02]  /*d4c0*/  UIADD3.64 UR4, UR8, 0x1fe, URZ ;  /* 0x000001fe08047897 */ /* 0x000fc4000fffe03f */
[----:B------:R-:W-:Y:S01]  /*d4d0*/  UIADD3.64 UR20, UR8, 0x202, URZ ;  /* 0x0000020208147897 */ /* 0x000fe2000fffe03f */
[----:B------:R-:W2:Y:S01]  /*d4e0*/  LDL R10, [R1+0x354] ;  /* 0x00035400010a7983 */ /* 0x000ea20000100800 */
[----:B------:R-:W-:Y:S01]  /*d4f0*/  VIADD R6, R17, 0xfffffffd ;  /* 0xfffffffd11067836 */ /* 0x000fe20000000000 */
[----:B------:R-:W-:Y:S01]  /*d500*/  ISETP.GT.AND P1, PT, R3, RZ, PT ;  /* 0x000000ff0300720c */ /* 0x000fe20003f24270 */
[----:B------:R-:W-:Y:S01]  /*d510*/  UIADD3 UR13, UR13, 0x1, URZ ;  /* 0x000000010d0d7890 */ /* 0x000fe2000fffe03f */
[----:B-----5:R-:W-:Y:S02]  /*d520*/  IADD3 R8, P3, R5, R18, RZ ;  /* 0x0000001205087210 */ /* 0x020fe40007f7e0ff */
[----:B------:R-:W-:Y:S01]  /*d530*/  ISETP.GE.AND P0, PT, R14, R6, PT ;  /* 0x000000060e00720c */ /* 0x000fe20003f06270 */
[----:B------:R-:W-:Y:S01]  /*d540*/  UISETP.GT.AND UP0, UPT, UR13, 0x3, UPT ;  /* 0x000000030d00788c */ /* 0x000fe2000bf04270 */
[----:B------:R-:W-:Y:S02]  /*d550*/  SEL R6, RZ, 0x4, !P1 ;  /* 0x00000004ff067807 */ /* 0x000fe40004800000 */
[----:B------:R-:W-:Y:S01]  /*d560*/  ISETP.GT.AND P1, PT, R3, 0x1, PT ;  /* 0x000000010300780c */ /* 0x000fe20003f24270 */
[----:B------:R-:W-:Y:S01]  /*d570*/  USEL UR13, UR13, URZ, !UP0 ;  /* 0x0000003f0d0d7287 */ /* 0x000fe2000c000000 */
[----:B------:R-:W-:-:S04]  /*d580*/  SEL R6, R6, RZ, !P0 ;  /* 0x000000ff06067207 */ /* 0x000fc80004000000 */
[----:B------:R-:W-:Y:S02]  /*d590*/  ISETP.NE.U32.AND P2, PT, R6, RZ, PT ;  /* 0x000000ff0600720c */ /* 0x000fe40003f45070 */
[----:B------:R-:W-:-:S04]  /*d5a0*/  SEL R6, RZ, 0x4, !P1 ;  /* 0x00000004ff067807 */ /* 0x000fc80004800000 */
[----:B------:R-:W-:-:S04]  /*d5b0*/  SEL R6, R6, RZ, !P0 ;  /* 0x000000ff06067207 */ /* 0x000fc80004000000 */
[----:B------:R-:W-:Y:S01]  /*d5c0*/  ISETP.NE.U32.AND P1, PT, R6, RZ, PT ;  /* 0x000000ff0600720c */ /* 0x000fe20003f25070 */
[----:B----4-:R-:W-:Y:S01]  /*d5d0*/  WARPGROUP.ARRIVE ;  /* 0x00000000000079c5 */ /* 0x010fe20000000000 */
[----:B--2---:R-:W-:Y:S01]  /*d5e0*/  IMAD.X R9, R4, 0x1, R10, P3 ;  /* 0x0000000104097824 */ /* 0x004fe200018e060a */
[----:B------:R-:W-:-:S04]  /*d5f0*/  LOP3.LUT R10, R15, 0x10, RZ, 0x3c, !PT ;  /* 0x000000100f0a7812 */ /* 0x000fc800078e3cff */
[----:B------:R-:W-:Y:S01]  /*d600*/  HGMMA.64x256x8.F32.TF32 R24, gdesc[UR4], R24, gsb0 ;  /* 0x07e00000041879f0 */ /* 0x000fe20008002818 */
[----:B------:R-:W-:Y:S01]  /*d610*/  UIADD3.64 UR4, UR8, 0x200, URZ ;  /* 0x0000020008047897 */ /* 0x000fe2000fffe03f */
[----:B------:R-:W-:Y:S01]  /*d620*/  UMOV UR6, UR10 ;  /* 0x0000000a00067c82 */ /* 0x000fe20008000000 */
[----:B------:R-:W-:Y:S01]  /*d630*/  UMOV UR7, UR11 ;  /* 0x0000000b00077c82 */ /* 0x000fe20008000000 */
[----:B------:R-:W-:Y:S01]  /*d640*/  UIADD3.64 UR8, UR8, 0x204, URZ ;  /* 0x0000020408087897 */ /* 0x000fe2000fffe03f */
[----:B------:R-:W-:Y:S01]  /*d650*/  UMOV UR10, UR26 ;  /* 0x0000001a000a7c82 */ /* 0x000fe20008000000 */
[----:B------:R-:W-:Y:S01]  /*d660*/  UMOV UR11, UR27 ;  /* 0x0000001b000b7c82 */ /* 0x000fe20008000000 */
[----:B------:R-:W-:Y:S02]  /*d670*/  WARPGROUP.DEPBAR.LE gsb0, 0x0 ;  /* 0x00008000000079c5 */ /* 0x000fe40000010000 */
[----:B------:R-:W-:-:S15]  /*d680*/  WARPGROUP.ARRIVE ;  /* 0x00000000000079c5 */ /* 0x000fde0000000000 */
[----:B------:R-:W-:-:S04]  /*d690*/  NOP ;  /* 0x0000000000007918 */ /* 0x000fc80000000000 */
[----:B------:R-:W-:Y:S01]  /*d6a0*/  HGMMA.64x256x8.F32.TF32 R24, gdesc[UR4], R24, gsb0 ;  /* 0x07e00000041879f0 */ /* 0x000fe20008002818 */
[----:B------:R-:W-:-:S06]  /*d6b0*/  ULEA UR4, UR13, UR12, 0xe ;  /* 0x0000000c0d047291 */ /* 0x000fcc000f8e703f */
[----:B------:R-:W-:Y:S01]  /*d6c0*/  VIADD R6, R15, UR4 ;  /* 0x000000040f067c36 */ /* 0x000fe20008000000 */
[----:B------:R-:W-:Y:S02]  /*d6d0*/  WARPGROUP.DEPBAR.LE gsb0, 0x0 ;  /* 0x00008000000079c5 */ /* 0x000fe40000010000 */
[----:B------:R-:W-:-:S15]  /*d6e0*/  WARPGROUP.ARRIVE ;  /* 0x00000000000079c5 */ /* 0x000fde0000000000 */
[----:B------:R-:W-:-:S03]  /*d6f0*/  NOP ;  /* 0x0000000000007918 */ /* 0x000fc60000000000 */
[----:B------:R-:W-:Y:S03]  /*d700*/  HGMMA.64x256x8.F32.TF32 R24, gdesc[UR20], R24, gsb0 ;  /* 0x07e00000141879f0 */ /* 0x000fe60008002818 */
[----:B------:R-:W-:Y:S02]  /*d710*/  WARPGROUP.DEPBAR.LE gsb0, 0x0 ;  /* 0x00008000000079c5 */ /* 0x000fe40000010000 */
[----:B------:R-:W-:-:S15]  /*d720*/  WARPGROUP.ARRIVE ;  /* 0x00000000000079c5 */ /* 0x000fde0000000000 */
[----:B------:R-:W-:-:S08]  /*d730*/  NOP ;  /* 0x0000000000007918 */ /* 0x000fd00000000000 */
[----:B------:R-:W-:Y:S03]  /*d740*/  HGMMA.64x256x8.F32.TF32 R24, gdesc[UR8], R24, gsb0 ;  /* 0x07e00000081879f0 */ /* 0x000fe60008002818 */
[----:B------:R-:W-:Y:S02]  /*d750*/  WARPGROUP.DEPBAR.LE gsb0, 0x0 ;  /* 0x00008000000079c5 */ /* 0x000fe40000010000 */
[----:B------:R-:W-:Y:S06]  /*d760*/  BAR.SYNC.DEFER_BLOCKING 0x0 ;  /* 0x0000000000007b1d */ /* 0x000fec0000010000 */
[----:B------:R-:W-:Y:S01]  /*d770*/  @!PT LDS RZ, [RZ] ;  /* 0x00000000fffff984 */ /* 0x000fe20000000800 */
[----:B------:R-:W-:Y:S01]  /*d780*/  @!PT LDS RZ, [RZ] ;  /* 0x00000000fffff984 */ /* 0x000fe20000000800 */
[----:B------:R-:W-:Y:S01]  /*d790*/  @!PT LDS RZ, [RZ] ;  /* 0x00000000fffff984 */ /* 0x000fe20000000800 */
[----:B------:R1:W-:Y:S02]  /*d7a0*/  LDGSTS.E [R6+0x20000], desc[UR16][R8.64], P2 ;  /* 0x2000000008067fae */ /* 0x0003e40009121850 */
[----:B-1----:R-:W-:-:S05]  /*d7b0*/  IADD3 R8, P2, R5, R19, RZ ;  /* 0x0000001305087210 */ /* 0x002fca0007f5e0ff */
[----:B------:R-:W-:-:S05]  /*d7c0*/  IMAD.X R9, R4, 0x1, R20, P2 ;  /* 0x0000000104097824 */ /* 0x000fca00010e0614 */
[----:B------:R1:W-:Y:S01]  /*d7d0*/  LDGSTS.E [R6+0x20004], desc[UR16][R8.64], P1 ;  /* 0x2000400008067fae */ /* 0x0003e20008921850 */
[----:B------:R-:W-:-:S04]  /*d7e0*/  ISETP.GT.AND P1, PT, R3, 0x2, PT ;  /* 0x000000020300780c */ /* 0x000fc80003f24270 */
[----:B-1----:R-:W-:Y:S02]  /*d7f0*/  SEL R8, RZ, 0x4, !P1 ;  /* 0x00000004ff087807 */ /* 0x002fe40004800000 */
[----:B------:R-:W-:Y:S02]  /*d800*/  ISETP.GT.AND P1, PT, R3, 0x3, PT ;  /* 0x000000030300780c */ /* 0x000fe40003f24270 */
[----:B------:R-:W-:-:S04]  /*d810*/  SEL R8, R8, RZ, !P0 ;  /* 0x000000ff08087207 */ /* 0x000fc80004000000 */
[----:B------:R-:W-:Y:S02]  /*d820*/  ISETP.NE.U32.AND P2, PT, R8, RZ, PT ;  /* 0x000000ff0800720c */ /* 0x000fe40003f45070 */
[----:B------:R-:W-:-:S04]  /*d830*/  SEL R8, RZ, 0x4, !P1 ;  /* 0x00000004ff087807 */ /* 0x000fc80004800000 */
[----:B------:R-:W-:-:S04]  /*d840*/  SEL R8, R8, RZ, !P0 ;  /* 0x000000ff08087207 */ /* 0x000fc80004000000 */
[----:B------:R-:W-:Y:S02]  /*d850*/  ISETP.NE.U32.AND P1, PT, R8, RZ, PT ;  /* 0x000000ff0800720c */ /* 0x000fe40003f25070 */
[----:B------:R-:W-:-:S05]  /*d860*/  IADD3 R8, P3, R5, R21, RZ ;  /* 0x0000001505087210 */ /* 0x000fca0007f7e0ff */
[----:B------:R-:W-:-:S05]  /*d870*/  IMAD.X R9, R4, 0x1, R22, P3 ;  /* 0x0000000104097824 */ /* 0x000fca00018e0616 */
[----:B------:R1:W-:Y:S02]  /*d880*/  LDGSTS.E [R6+0x20008], desc[UR16][R8.64], P2 ;  /* 0x2000800008067fae */ /* 0x0003e40009121850 */
[----:B-1----:R-:W-:-:S05]  /*d890*/  IADD3 R8, P2, R5, R23, RZ ;  /* 0x0000001705087210 */ /* 0x002fca0007f5e0ff */
[----:B---3--:R-:W-:-:S05]  /*d8a0*/  IMAD.X R9, R4, 0x1, R152, P2 ;  /* 0x0000000104097824 */ /* 0x008fca00010e0698 */
[----:B------:R1:W-:Y:S01]  /*d8b0*/  LDGSTS.E [R6+0x2000c], desc[UR16][R8.64], P1 ;  /* 0x2000c00008067fae */ /* 0x0003e20008921850 */
[----:B------:R-:W-:-:S04]  /*d8c0*/  ISETP.GT.AND P1, PT, R3, 0x4, PT ;  /* 0x000000040300780c */ /* 0x000fc80003f24270 */
[----:B-1----:R-:W-:Y:S02]  /*d8d0*/  SEL R6, RZ, 0x4, !P1 ;  /* 0x00000004ff067807 */ /* 0x002fe40004800000 */
[----:B------:R-:W-:Y:S02]  /*d8e0*/  ISETP.GT.AND P1, PT, R3, 0x5, PT ;  /* 0x000000050300780c */ /* 0x000fe40003f24270 */
[----:B------:R-:W-:Y:S02]  /*d8f0*/  SEL R6, R6, RZ, !P0 ;  /* 0x000000ff06067207 */ /* 0x000fe40004000000 */
[----:B------:R-:W-:Y:S02]  /*d900*/  IADD3 R8, P3, R5, R153, RZ ;  /* 0x0000009905087210 */ /* 0x000fe40007f7e0ff */
[----:B------:R-:W-:Y:S02]  /*d910*/  ISETP.NE.U32.AND P2, PT, R6, RZ, PT ;  /* 0x000000ff0600720c */ /* 0x000fe40003f45070 */
[----:B------:R-:W-:Y:S01]  /*d920*/  SEL R6, RZ, 0x4, !P1 ;  /* 0x00000004ff067807 */ /* 0x000fe20004800000 */
[----:B------:R-:W-:-:S03]  /*d930*/  IMAD.X R9, R4, 0x1, R154, P3 ;  /* 0x0000000104097824 */ /* 0x000fc600018e069a */
[----:B------:R-:W-:-:S04]  /*d940*/  SEL R6, R6, RZ, !P0 ;  /* 0x000000ff06067207 */ /* 0x000fc80004000000 */
[----:B------:R-:W-:Y:S01]  /*d950*/  ISETP.NE.U32.AND P1, PT, R6, RZ, PT ;  /* 0x000000ff0600720c */ /* 0x000fe20003f25070 */
[----:B------:R-:W-:Y:S01]  /*d960*/  VIADD R6, R10, UR4 ;  /* 0x000000040a067c36 */ /* 0x000fe20008000000 */
[----:B------:R-:W-:-:S04]  /*d970*/  LOP3.LUT R10, R15, 0x20, RZ, 0x3c, !PT ;  /* 0x000000200f0a7812 */ /* 0x000fc800078e3cff */
        /* <DEDUP_REMOVED lines=16> */
[----:B------:R-:W-:-:S05]  /*da80*/  IMAD.X R9, R4, 0x1, R160, P2 ;  /* 0x0000000104097824 */ /* 0x000fca00010e06a0 */
        /* <DEDUP_REMOVED lines=162> */
[----:B------:R-:W-:Y:S01]  /*e4b0*/  ULEA UR4, UR13, UR12, 0xf ;  /* 0x0000000c0d047291 */ /* 0x000fe2000f8e783f */
[----:B------:R-:W1:Y:S03]  /*e4c0*/  S2R R10, SR_TID.X ;  /* 0x00000000000a7919 */ /* 0x000e660000002100 */
[----:B------:R2:W-:Y:S02]  /*e4d0*/  LDGSTS.E [R6+0x20000], desc[UR16][R8.64], P2 ;  /* 0x2000000008067fae */ /* 0x0005e40009121850 */
[----:B--2---:R-:W-:-:S05]  /*e4e0*/  IADD3 R8, P2, R5, R203, RZ ;  /* 0x000000cb05087210 */ /* 0x004fca0007f5e0ff */
[----:B------:R-:W-:-:S05]  /*e4f0*/  IMAD.X R9, R4, 0x1, R204, P2 ;  /* 0x0000000104097824 */ /* 0x000fca00010e06cc */
[----:B------:R2:W-:Y:S01]  /*e500*/  LDGSTS.E [R6+0x20004], desc[UR16][R8.64], P1 ;  /* 0x2000400008067fae */ /* 0x0005e20008921850 */
[C---:B------:R-:W-:Y:S02]  /*e510*/  ISETP.GT.AND P1, PT, R3.reuse, 0x1e, PT ;  /* 0x0000001e0300780c */ /* 0x040fe40003f24270 */
[----:B-1----:R-:W-:Y:S02]  /*e520*/  LOP3.LUT R10, R10, 0x1f, RZ, 0xc0, !PT ;  /* 0x0000001f0a0a7812 */ /* 0x002fe400078ec0ff */
[----:B--2---:R-:W-:Y:S02]  /*e530*/  SEL R8, RZ, 0x4, !P1 ;  /* 0x00000004ff087807 */ /* 0x004fe40004800000 */
        /* <DEDUP_REMOVED lines=12> */
[----:B------:R-:W-:-:S03]  /*e600*/  ISETP.GE.AND P1, PT, R10, R3, PT ;  /* 0x000000030a00720c */ /* 0x000fc60003f26270 */
[----:B------:R-:W0:Y:S01]  /*e610*/  LDGDEPBAR ;  /* 0x00000000000079af */ /* 0x000e220000000000 */
[----:B-1----:R-:W-:Y:S02]  /*e620*/  SEL R6, RZ, 0x4, P1 ;  /* 0x00000004ff067807 */ /* 0x002fe40000800000 */
[----:B------:R-:W-:Y:S02]  /*e630*/  IADD3 R10, P1, R2, R209, RZ ;  /* 0x000000d1020a7210 */ /* 0x000fe40007f3e0ff */
[----:B------:R-:W-:-:S03]  /*e640*/  SEL R6, R6, RZ, !P0 ;  /* 0x000000ff06067207 */ /* 0x000fc60004000000 */
[----:B------:R-:W-:Y:S01]  /*e650*/  IMAD.X R11, R0, 0x1, R210, P1 ;  /* 0x00000001000b7824 */ /* 0x000fe200008e06d2 */
[----:B------:R-:W-:Y:S01]  /*e660*/  ISETP.NE.U32.AND P0, PT, R6, RZ, PT ;  /* 0x000000ff0600720c */ /* 0x000fe20003f05070 */
[----:B------:R-:W-:Y:S01]  /*e670*/  VIADD R6, R16, UR4 ;  /* 0x0000000410067c36 */ /* 0x000fe20008000000 */
[----:B------:R-:W-:-:S05]  /*e680*/  IADD3 R8, P1, R2, R213, RZ ;  /* 0x000000d502087210 */ /* 0x000fca0007f3e0ff */
[----:B------:R-:W-:-:S06]  /*e690*/  IMAD.X R9, R0, 0x1, R214, P1 ;  /* 0x0000000100097824 */ /* 0x000fcc00008e06d6 */
[----:B------:R-:W-:Y:S04]  /*e6a0*/  LDGSTS.E [R6], desc[UR16][R10.64], P0 ;  /* 0x000000000a067fae */ /* 0x000fe80008121850 */
[----:B------:R1:W-:Y:S04]  /*e6b0*/  LDGSTS.E [R6+0x400], desc[UR16][R8.64], P0 ;  /* 0x0040000008067fae */ /* 0x0003e80008121850 */
[----:B------:R-:W2:Y:S01]  /*e6c0*/  LDL R10, [R1+0x220] ;  /* 0x00022000010a7983 */ /* 0x000ea20000100800 */
[----:B-1----:R-:W-:-:S03]  /*e6d0*/  IADD3 R8, P1, R2, R217, RZ ;  /* 0x000000d902087210 */ /* 0x002fc60007f3e0ff */
[----:B------:R-:W3:Y:S02]  /*e6e0*/  LDL R11, [R1+0x224] ;  /* 0x00022400010b7983 */ /* 0x000ee40000100800 */
[----:B------:R-:W-:-:S05]  /*e6f0*/  IMAD.X R9, R0, 0x1, R218, P1 ;  /* 0x0000000100097824 */ /* 0x000fca00008e06da */
[----:B------:R1:W-:Y:S02]  /*e700*/  LDGSTS.E [R6+0x800], desc[UR16][R8.64], P0 ;  /* 0x0080000008067fae */ /* 0x0003e40008121850 */
[----:B-1----:R-:W-:-:S05]  /*e710*/  IADD3 R8, P1, R2, R221, RZ ;  /* 0x000000dd02087210 */ /* 0x002fca0007f3e0ff */
        /* <DEDUP_REMOVED lines=22> */
[----:B------:R1:W-:Y:S04]  /*e880*/  LDGSTS.E [R6+0x2800], desc[UR16][R8.64], P0 ;  /* 0x0280000008067fae */ /* 0x0003e80008121850 */
[----:B------:R-:W1:Y:S02]  /*e890*/  LDL R9, [R1+0x200] ;  /* 0x0002000001097983 */ /* 0x000e640000100800 */
[----:B-1----:R-:W-:Y:S02]  /*e8a0*/  IADD3 R8, P1, R2, R9, RZ ;  /* 0x0000000902087210 */ /* 0x002fe40007f3e0ff */
[----:B------:R-:W4:Y:S03]  /*e8b0*/  LDL R9, [R1+0x204] ;  /* 0x0002040001097983 */ /* 0x000f260000100800 */
[----:B----4-:R-:W-:-:S05]  /*e8c0*/  IMAD.X R9, R0, 0x1, R9, P1 ;  /* 0x0000000100097824 */ /* 0x010fca00008e0609 */
[----:B------:R1:W-:Y:S04]  /*e8d0*/  LDGSTS.E [R6+0x2c00], desc[UR16][R8.64], P0 ;  /* 0x02c0000008067fae */ /* 0x0003e80008121850 */
[----:B------:R-:W1:Y:S02]  /*e8e0*/  LDL R9, [R1+0x210] ;  /* 0x0002100001097983 */ /* 0x000e640000100800 */
[----:B-1----:R-:W-:Y:S02]  /*e8f0*/  IADD3 R8, P1, R2, R9, RZ ;  /* 0x0000000902087210 */ /* 0x002fe40007f3e0ff */
[----:B------:R-:W4:Y:S03]  /*e900*/  LDL R9, [R1+0x214] ;  /* 0x0002140001097983 */ /* 0x000f260000100800 */
[----:B----4-:R-:W-:-:S05]  /*e910*/  IMAD.X R9, R0, 0x1, R9, P1 ;  /* 0x0000000100097824 */ /* 0x010fca00008e0609 */
[----:B------:R2:W-:Y:S02]  /*e920*/  LDGSTS.E [R6+0x3000], desc[UR16][R8.64], P0 ;  /* 0x0300000008067fae */ /* 0x0005e40008121850 */
[----:B--2---:R-:W-:Y:S02]  /*e930*/  IADD3 R8, P1, R2, R10, RZ ;  /* 0x0000000a02087210 */ /* 0x004fe40007f3e0ff */
[----:B------:R-:W2:Y:S03]  /*e940*/  LDL R10, [R1+0x284] ;  /* 0x00028400010a7983 */ /* 0x000ea60000100800 */
[----:B---3--:R-:W-:Y:S02]  /*e950*/  IMAD.X R9, R0, 0x1, R11, P1 ;  /* 0x0000000100097824 */ /* 0x008fe400008e060b */
[----:B------:R-:W3:Y:S04]  /*e960*/  LDL R11, [R1+0x280] ;  /* 0x00028000010b7983 */ /* 0x000ee80000100800 */
[----:B------:R1:W-:Y:S04]  /*e970*/  LDGSTS.E [R6+0x3400], desc[UR16][R8.64], P0 ;  /* 0x0340000008067fae */ /* 0x0003e80008121850 */
[----:B------:R-:W1:Y:S02]  /*e980*/  LDL R9, [R1+0x230] ;  /* 0x0002300001097983 */ /* 0x000e640000100800 */
[----:B-1----:R-:W-:-:S02]  /*e990*/  IADD3 R8, P1, R2, R9, RZ ;  /* 0x0000000902087210 */ /* 0x002fc40007f3e0ff */
[----:B------:R-:W4:Y:S03]  /*e9a0*/  LDL R9, [R1+0x234] ;  /* 0x0002340001097983 */ /* 0x000f260000100800 */
[----:B----4-:R-:W-:-:S05]  /*e9b0*/  IMAD.X R9, R0, 0x1, R9, P1 ;  /* 0x0000000100097824 */ /* 0x010fca00008e0609 */
        /* <DEDUP_REMOVED lines=21> */
[----:B---3--:R-:W-:Y:S02]  /*eb10*/  IADD3 R8, P1, R2, R11, RZ ;  /* 0x0000000b02087210 */ /* 0x008fe40007f3e0ff */
[----:B------:R-:W3:Y:S03]  /*eb20*/  LDL R11, [R1+0x2e0] ;  /* 0x0002e000010b7983 */ /* 0x000ee60000100800 */
[----:B--2---:R-:W-:Y:S02]  /*eb30*/  IMAD.X R9, R0, 0x1, R10, P1 ;  /* 0x0000000100097824 */ /* 0x004fe400008e060a */
[----:B------:R-:W2:Y:S04]  /*eb40*/  LDL R10, [R1+0x2e4] ;  /* 0x0002e400010a7983 */ /* 0x000ea80000100800 */
        /* <DEDUP_REMOVED lines=58> */
[----:B--2---:R-:W-:Y:S01]  /*eef0*/  IMAD.X R9, R0, 0x1, R10, P1 ;  /* 0x0000000100097824 */ /* 0x004fe200008e060a */
[----:B------:R-:W-:-:S04]  /*ef00*/  LOP3.LUT R10, R16, 0x40, RZ, 0x3c, !PT ;  /* 0x00000040100a7812 */ /* 0x000fc800078e3cff */
[----:B------:R1:W-:Y:S02]  /*ef10*/  LDGSTS.E [R6+0x7c00], desc[UR16][R8.64], P0 ;  /* 0x07c0000008067fae */ /* 0x0003e40008121850 */
[----:B-1----:R-:W-:Y:S01]  /*ef20*/  IADD3 R8, P1, R2, R211, RZ ;  /* 0x000000d302087210 */ /* 0x002fe20007f3e0ff */
[----:B------:R-:W-:Y:S02]  /*ef30*/  VIADD R6, R10, UR4 ;  /* 0x000000040a067c36 */ /* 0x000fe40008000000 */
[----:B------:R-:W2:Y:S02]  /*ef40*/  LDL R10, [R1+0x22c] ;  /* 0x00022c00010a7983 */ /* 0x000ea40000100800 */
        /* <DEDUP_REMOVED lines=129> */
[----:B------:R-:W4:Y:S01]  /*f760*/  LDL R9, [R1+0x33c] ;  /* 0x00033c0001097983 */ /* 0x000f220000100800 */
[----:B------:R-:W-:Y:S01]  /*f770*/  VIADD R14, R14, 0x1 ;  /* 0x000000010e0e7836 */ /* 0x000fe20000000000 */
[----:B------:R-:W-:Y:S01]  /*f780*/  LEA R5, P2, R13, R5, 0x2 ;  /* 0x000000050d057211 */ /* 0x000fe200078410ff */
[----:B------:R-:W-:-:S02]  /*f790*/  VIADD R3, R3, 0xffffffe0 ;  /* 0xffffffe003037836 */ /* 0x000fc40000000000 */
[----:B----4-:R-:W-:-:S05]  /*f7a0*/  IMAD.X R9, R0, 0x1, R9, P1 ;  /* 0x0000000100097824 */ /* 0x010fca00008e0609 */
[----:B------:R3:W-:Y:S02]  /*f7b0*/  LDGSTS.E [R6+0x7a00], desc[UR16][R8.64], P0 ;  /* 0x07a0000008067fae */ /* 0x0007e40008121850 */
[----:B---3--:R-:W-:-:S05]  /*f7c0*/  IADD3 R8, P1, R2, R11, RZ ;  /* 0x0000000b02087210 */ /* 0x008fca0007f3e0ff */
[----:B--2---:R-:W-:-:S05]  /*f7d0*/  IMAD.X R9, R0, 0x1, R10, P1 ;  /* 0x0000000100097824 */ /* 0x004fca00008e060a */
[----:B------:R1:W-:Y:S01]  /*f7e0*/  LDGSTS.E [R6+0x7e00], desc[UR16][R8.64], P0 ;  /* 0x07e0000008067fae */ /* 0x0003e20008121850 */
[----:B------:R-:W-:Y:S02]  /*f7f0*/  ISETP.NE.U32.AND P0, PT, R17, R14, PT ;  /* 0x0000000e1100720c */ /* 0x000fe40003f05070 */
[----:B------:R-:W-:Y:S01]  /*f800*/  SHF.R.S32.HI R10, RZ, 0x1f, R13 ;  /* 0x0000001fff0a7819 */ /* 0x000fe2000001140d */
[----:B------:R-:W0:Y:S01]  /*f810*/  LDGDEPBAR ;  /* 0x00000000000079af */ /* 0x000e220000000000 */
[----:B------:R-:W-:Y:S02]  /*f820*/  SHF.R.S32.HI R11, RZ, 0x1f, R12 ;  /* 0x0000001fff0b7819 */ /* 0x000fe4000001140c */
[C---:B------:R-:W-:Y:S02]  /*f830*/  LEA R2, P1, R12.reuse, R2, 0x2 ;  /* 0x000000020c027211 */ /* 0x040fe400078210ff */
[----:B------:R-:W-:Y:S02]  /*f840*/  SHF.L.U64.HI R11, R12, 0x2, R11 ;  /* 0x000000020c0b7819 */ /* 0x000fe4000001020b */
[----:B------:R-:W-:-:S03]  /*f850*/  SHF.L.U64.HI R10, R13, 0x2, R10 ;  /* 0x000000020d0a7819 */ /* 0x000fc6000001020a */
[----:B------:R-:W-:Y:S02]  /*f860*/  IMAD.X R0, R0, 0x1, R11, P1 ;  /* 0x0000000100007824 */ /* 0x000fe400008e060b */
[----:B------:R-:W-:Y:S01]  /*f870*/  IMAD.X R4, R4, 0x1, R10, P2 ;  /* 0x0000000104047824 */ /* 0x000fe200010e060a */
[----:B-1----:R-:W-:Y:S06]  /*f880*/  @P0 BRA `(.L_x_1) ;  /* 0xffffffc800700947 */ /* 0x002fec000383ffff */
.L_x_0:
[----:B------:R-:W2:Y:S01]  /*f890*/  LDL.LU R8, [R1+0x358] ;  /* 0x0003580001087983 */ /* 0x000ea20000300800 */
[----:B------:R-:W-:-:S04]  /*f8a0*/  DEPBAR.LE SB0, 0x0 ;  /* 0x000080000000791a */ /* 0x000fc80000000000 */
[----:B------:R-:W3:Y:S01]  /*f8b0*/  LDL.LU R9, [R1+0x35c] ;  /* 0x00035c0001097983 */ /* 0x000ee20000300800 */
[----:B------:R-:W1:Y:S01]  /*f8c0*/  S2R R0, SR_TID.X ;  /* 0x0000000000007919 */ /* 0x000e620000002100 */
[----:B------:R-:W-:Y:S01]  /*f8d0*/  IMAD.MOV.U32 R14, RZ, RZ, R24 ;  /* 0x000000ffff0e7224 */ /* 0x000fe200078e0018 */
[----:B------:R-:W-:Y:S01]  /*f8e0*/  ULDC UR5, c[0x0][0x22c] ;  /* 0x00008b0000057ab9 */ /* 0x000fe20000000800 */
[----:B------:R-:W-:Y:S01]  /*f8f0*/  IMAD.MOV.U32 R15, RZ, RZ, R26 ;  /* 0x000000ffff0f7224 */ /* 0x000fe200078e001a */
[----:B------:R-:W2:Y:S01]  /*f900*/  LDL.LU R6, [R1+0x3a8] ;  /* 0x0003a80001067983 */ /* 0x000ea20000300800 */
[----:B------:R-:W-:Y:S01]  /*f910*/  IMAD.MOV.U32 R10, RZ, RZ, R25 ;  /* 0x000000ffff0a7224 */ /* 0x000fe200078e0019 */
[----:B------:R-:W-:Y:S01]  /*f920*/  ULDC UR4, c[0x0][0x22c] ;  /* 0x00008b0000047ab9 */ /* 0x000fe20000000800 */
[----:B------:R-:W-:Y:S01]  /*f930*/  IMAD.MOV.U32 R11, RZ, RZ, R27 ;  /* 0x000000ffff0b7224 */ /* 0x000fe200078e001b */
[----:B------:R-:W4:Y:S01]  /*f940*/  LDL.LU R12, [R1] ;  /* 0x00000000010c7983 */ /* 0x000f220000300800 */
[----:B------:R-:W-:Y:S01]  /*f950*/  IMAD.MOV.U32 R22, RZ, RZ, R41 ;  /* 0x000000ffff167224 */ /* 0x000fe200078e0029 */
[----:B------:R-:W-:Y:S01]  /*f960*/  ULDC.64 UR6, c[0x0][0x220] ;  /* 0x0000880000067ab9 */ /* 0x000fe20000000a00 */
[----:B------:R-:W-:Y:S01]  /*f970*/  VIADD R3, R7, 0x1 ;  /* 0x0000000107037836 */ /* 0x000fe20000000000 */
[----:B------:R-:W4:Y:S01]  /*f980*/  LDL.LU R13, [R1+0x8] ;  /* 0x00000800010d7983 */ /* 0x000f220000300800 */
[----:B-1----:R-:W-:-:S02]  /*f990*/  IMAD.SHL.U32 R2, R0, 0x10, RZ ;  /* 0x0000001000027824 */ /* 0x002fc400078e00ff */
[----:B------:R-:W-:-:S03]  /*f9a0*/  IMAD.SHL.U32 R0, R0, 0x40, RZ ;  /* 0x0000004000007824 */ /* 0x000fc600078e00ff */
[----:B------:R-:W-:Y:S02]  /*f9b0*/  LOP3.LUT R2, R2, 0xf0, RZ, 0xc0, !PT ;  /* 0x000000f002027812 */ /* 0x000fe400078ec0ff */
[----:B------:R-:W-:-:S04]  /*f9c0*/  LOP3.LUT R0, R0, 0x400, RZ, 0xc0, !PT ;  /* 0x0000040000007812 */ /* 0x000fc800078ec0ff */
[----:B------:R-:W-:Y:S01]  /*f9d0*/  IADD3 R0, R0, UR12, R2 ;  /* 0x0000000c00007c10 */ /* 0x000fe2000fffe002 */
[----:B------:R-:W-:Y:S02]  /*f9e0*/  IMAD.MOV.U32 R23, RZ, RZ, R43 ;  /* 0x000000ffff177224 */ /* 0x000fe400078e002b */
[----:B------:R-:W-:Y:S02]  /*f9f0*/  IMAD.MOV.U32 R154, RZ, RZ, R61 ;  /* 0x000000ffff9a7224 */ /* 0x000fe400078e003d */
[----:B------:R-:W-:Y:S02]  /*fa00*/  IMAD.MOV.U32 R155, RZ, RZ, R63 ;  /* 0x000000ffff9b7224 */ /* 0x000fe400078e003f */
[----:B------:R-:W-:Y:S02]  /*fa10*/  IMAD.MOV.U32 R158, RZ, RZ, R65 ;  /* 0x000000ffff9e7224 */ /* 0x000fe400078e0041 */
[----:B------:R-:W-:Y:S02]  /*fa20*/  IMAD.MOV.U32 R159, RZ, RZ, R67 ;  /* 0x000000ffff9f7224 */ /* 0x000fe400078e0043 */
[----:B------:R-:W-:-:S02]  /*fa30*/  IMAD.MOV.U32 R162, RZ, RZ, R69 ;  /* 0x000000ffffa27224 */ /* 0x000fc400078e0045 */
        /* <DEDUP_REMOVED lines=39> */
[----:B------:R-:W-:Y:S01]  /*fcb0*/  VIADD R2, R7, 0x2 ;  /* 0x0000000207027836 */ /* 0x000fe20000000000 */
[----:B------:R-:W-:Y:S01]  /*fcc0*/  BAR.SYNC.DEFER_BLOCKING 0x0 ;  /* 0x0000000000007b1d */ /* 0x000fe20000010000 */
[----:B--2---:R-:W-:-:S05]  /*fcd0*/  ISETP.GE.AND P0, PT, R6, R8, PT ;  /* 0x000000080600720c */ /* 0x004fca0003f06270 */
[----:B------:R-:W1:Y:S01]  /*fce0*/  S2R R8, SR_TID.X ;  /* 0x0000000000087919 */ /* 0x000e620000002100 */
[C---:B---3--:R-:W-:Y:S02]  /*fcf0*/  ISETP.LT.AND P5, PT, R7.reuse, R9, !P0 ;  /* 0x000000090700720c */ /* 0x048fe400047a1270 */
[----:B------:R-:W-:Y:S01]  /*fd00*/  ISETP.LT.AND P3, PT, R2, UR5, !P0 ;  /* 0x0000000502007c0c */ /* 0x000fe2000c761270 */
[----:B------:R-:W-:Y:S01]  /*fd10*/  VIADD R2, R7, 0x3 ;  /* 0x0000000307027836 */ /* 0x000fe20000000000 */
[----:B------:R-:W-:Y:S01]  /*fd20*/  ISETP.LT.AND P4, PT, R3, UR4, !P0 ;  /* 0x0000000403007c0c */ /* 0x000fe2000c781270 */
[----:B------:R-:W-:Y:S01]  /*fd30*/  VIADD R3, R7, 0x4 ;  /* 0x0000000407037836 */ /* 0x000fe20000000000 */
[----:B------:R-:W-:Y:S01]  /*fd40*/  ULDC UR4, c[0x0][0x22c] ;  /* 0x00008b0000047ab9 */ /* 0x000fe20000000800 */
[----:B------:R-:W-:Y:S01]  /*fd50*/  ULDC UR5, c[0x0][0x22c] ;  /* 0x00008b0000057ab9 */ /* 0x000fe20000000800 */
[----:B------:R-:W-:Y:S01]  /*fd60*/  ISETP.LT.AND P2, PT, R2, UR4, !P0 ;  /* 0x0000000402007c0c */ /* 0x000fe2000c741270 */
[----:B------:R-:W-:Y:S01]  /*fd70*/  ULDC UR4, c[0x0][0x244] ;  /* 0x0000910000047ab9 */ /* 0x000fe20000000800 */
[----:B------:R-:W-:-:S02]  /*fd80*/  ISETP.LT.AND P1, PT, R3, UR5, !P0 ;  /* 0x0000000503007c0c */ /* 0x000fc4000c721270 */
[----:B-1----:R-:W-:Y:S01]  /*fd90*/  LOP3.LUT R8, R8, 0x60, RZ, 0xc0, !PT ;  /* 0x0000006008087812 */ /* 0x002fe200078ec0ff */
[----:B------:R-:W-:Y:S01]  /*fda0*/  IMAD R3, R6, UR4, RZ ;  /* 0x0000000406037c24 */ /* 0x000fe2000f8e02ff */
[----:B------:R-:W-:Y:S01]  /*fdb0*/  ULDC UR5, c[0x0][0x248] ;  /* 0x0000920000057ab9 */ /* 0x000fe20000000800 */
[----:B------:R-:W-:Y:S02]  /*fdc0*/  ULDC UR4, c[0x0][0x22c] ;  /* 0x00008b0000047ab9 */ /* 0x000fe40000000800 */
[----:B------:R-:W-:Y:S02]  /*fdd0*/  IMAD R0, R8, 0x8, R0 ;  /* 0x0000000808007824 */ /* 0x000fe400078e0200 */
[----:B------:R-:W1:Y:S02]  /*fde0*/  S2R R8, SR_TID.X ;  /* 0x0000000000087919 */ /* 0x000e640000002100 */
[----:B-1----:R-:W-:-:S04]  /*fdf0*/  LOP3.LUT R8, R8, 0x7f, RZ, 0xc0, !PT ;  /* 0x0000007f08087812 */ /* 0x002fc800078ec0ff */
[----:B------:R-:W-:Y:S02]  /*fe00*/  LEA R252, R8, UR12, 0x4 ;  /* 0x0000000c08fc7c11 */ /* 0x000fe4000f8e20ff */
[----:B------:R-:W2:Y:S04]  /*fe10*/  LDL.LU R8, [R1+0x4] ;  /* 0x0000040001087983 */ /* 0x000ea80000300800 */
[----:B------:R-:W2:Y:S04]  /*fe20*/  LDL.LU R9, [R1+0xc] ;  /* 0x00000c0001097983 */ /* 0x000ea80000300800 */
[----:B----4-:R-:W-:Y:S01]  /*fe30*/  STSM.16.M88.4 [R0], R12 ;  /* 0x0000000c00007844 */ /* 0x010fe20000000200 */
[----:B------:R-:W-:Y:S06]  /*fe40*/  BAR.SYNC.DEFER_BLOCKING 0x0 ;  /* 0x0000000000007b1d */ /* 0x000fec0000010000 */
[----:B------:R-:W1:Y:S02]  /*fe50*/  LDS.128 R12, [R252] ;  /* 0x00000000fc0c7984 */ /* 0x000e640000000c00 */
[----:B------:R-:W-:Y:S06]  /*fe60*/  BAR.SYNC.DEFER_BLOCKING 0x0 ;  /* 0x0000000000007b1d */ /* 0x000fec0000010000 */
[----:B-1----:R1:W-:Y:S04]  /*fe70*/  STL.64 [R1+0x200], R12 ;  /* 0x0002000c01007387 */ /* 0x0023e80000100a00 */
[----:B------:R3:W-:Y:S04]  /*fe80*/  STL.64 [R1+0x208], R14 ;  /* 0x0002080e01007387 */ /* 0x0007e80000100a00 */
[----:B-1----:R-:W4:Y:S04]  /*fe90*/  LDL.LU R12, [R1+0x10] ;  /* 0x00001000010c7983 */ /* 0x002f280000300800 */
[----:B------:R-:W4:Y:S01]  /*fea0*/  LDL.LU R13, [R1+0x18] ;  /* 0x00001800010d7983 */ /* 0x000f220000300800 */
[----:B---3--:R-:W-:-:S02]  /*feb0*/  IMAD.MOV.U32 R14, RZ, RZ, R28 ;  /* 0x000000ffff0e7224 */ /* 0x008fc400078e001c */
[----:B------:R-:W-:Y:S01]  /*fec0*/  IMAD.MOV.U32 R15, RZ, RZ, R30 ;  /* 0x000000ffff0f7224 */ /* 0x000fe200078e001e */
[----:B--2---:R1:W-:Y:S01]  /*fed0*/  STSM.16.M88.4 [R0], R8 ;  /* 0x0000000800007844 */ /* 0x0043e20000000200 */
[----:B------:R-:W-:Y:S06]  /*fee0*/  BAR.SYNC.DEFER_BLOCKING 0x0 ;  /* 0x0000000000007b1d */ /* 0x000fec0000010000 */
[----:B-1----:R-:W2:Y:S04]  /*fef0*/  LDL.LU R8, [R1+0x14] ;  /* 0x0000140001087983 */ /* 0x002ea80000300800 */
[----:B------:R-:W2:Y:S04]  /*ff00*/  LDL.LU R9, [R1+0x1c] ;  /* 0x00001c0001097983 */ /* 0x000ea80000300800 */
[----:B------:R-:W1:Y:S01]  /*ff10*/  LDS.128 R16, [R252] ;  /* 0x00000000fc107984 */ /* 0x000e620000000c00 */
[----:B------:R-:W-:Y:S06]  /*ff20*/  BAR.SYNC.DEFER_BLOCKING 0x0 ;  /* 0x0000000000007b1d */ /* 0x000fec0000010000 */
[----:B----4-:R-:W-:Y:S02]  /*ff30*/  STSM.16.M88.4 [R0], R12 ;  /* 0x0000000c00007844 */ /* 0x010fe40000000200 */
[----:B------:R-:W-:Y:S06]  /*ff40*/  BAR.SYNC.DEFER_BLOCKING 0x0 ;  /* 0x0000000000007b1d */ /* 0x000fec0000010000 */
[----:B------:R-:W3:Y:S04]  /*ff50*/  LDS.128 R12, [R252] ;  /* 0x00000000fc0c7984 */ /* 0x000ee80000000c00 */
[----:B-1----:R-:W-:Y:S04]  /*ff60*/  STL.64 [R1], R16 ;  /* 0x0000001001007387 */ /* 0x002fe80000100a00 */
[----:B------:R-:W-:Y:S01]  /*ff70*/  STL.64 [R1+0x8], R18 ;  /* 0x0000081201007387 */ /* 0x000fe20000100a00 */
[----:B------:R-:W-:Y:S06]  /*ff80*/  BAR.SYNC.DEFER_BLOCKING 0x0 ;  /* 0x0000000000007b1d */ /* 0x000fec0000010000 */
[----:B---3--:R1:W-:Y:S04]  /*ff90*/  STL.64 [R1+0x10], R12 ;  /* 0x0000100c01007387 */ /* 0x0083e80000100a00 */
[----:B------:R-:W-:Y:S04]  /*ffa0*/  STL.64 [R1+0x18], R14 ;  /* 0x0000180e01007387 */ /* 0x000fe80000100a00 */
[----:B-1----:R-:W3:Y:S04]  /*ffb0*/  LDL.LU R12, [R1+0x20] ;  /* 0x00002000010c7983 */ /* 0x002ee80000300800 */
[----:B------:R-:W3:Y:S01]  /*ffc0*/  LDL.LU R13, [R1+0x28] ;  /* 0x00002800010d7983 */ /* 0x000ee20000300800 */
[----:B------:R-:W-:-:S02]  /*ffd0*/  IMAD.MOV.U32 R10, RZ, RZ, R29 ;  /* 0x000000ffff0a7224 */ /* 0x000fc400078e001d */
[----:B------:R-:W-:-:S05]  /*ffe0*/  IMAD.MOV.U32 R11, RZ, RZ, R31 ;  /* 0x000000ffff0b7224 */ /* 0x000fca00078e001f */
[----:B--2---:R1:W-:Y:S01]  /*fff0*/  STSM.16.M88.4 [R0], R8 ;  /* 0x0000000800007844 */ /* 0x0043e20000000200 */
[----:B------:R-:W-:Y:S06]  /*10000*/  BAR.SYNC.DEFER_BLOCKING 0x0 ;  /* 0x0000000000007b1d */ /* 0x000fec0000010000 */
[----:B-1----:R-:W2:Y:S04]  /*10010*/  LDL.LU R8, [R1+0x24] ;  /* 0x0000240001087983 */ /* 0x002ea80000300800 */
[----:B------:R-:W2:Y:S04]  /*10020*/  LDL.LU R9, [R1+0x2c] ;  /* 0x00002c0001097983 */ /* 0x000ea80000300800 */
[----:B------:R-:W1:Y:S01]  /*10030*/  LDS.128 R248, [R252] ;  /* 0x00000000fcf87984 */ /* 0x000e620000000c00 */
[----:B------:R-:W-:-:S02]  /*10040*/  IMAD.MOV.U32 R14, RZ, RZ, R32 ;  /* 0x000000ffff0e7224 */ /* 0x000fc400078e0020 */
[----:B------:R-:W-:Y:S01]  /*10050*/  IMAD.MOV.U32 R15, RZ, RZ, R34 ;  /* 0x000000ffff0f7224 */ /* 0x000fe200078e0022 */
[----:B------:R-:W-:Y:S01]  /*10060*/  BAR.SYNC.DEFER_BLOCKING 0x0 ;  /* 0x0000000000007b1d */ /* 0x000fe20000010000 */
[----:B------:R-:W-:Y:S02]  /*10070*/  IMAD.MOV.U32 R10, RZ, RZ, R33 ;  /* 0x000000ffff0a7224 */ /* 0x000fe400078e0021 */
[----:B------:R-:W-:-:S03]  /*10080*/  IMAD.MOV.U32 R11, RZ, RZ, R35 ;  /* 0x000000ffff0b7224 */ /* 0x000fc600078e0023 */
[----:B-1----:R-:W-:Y:S04]  /*10090*/  STL [R1+0x3f8], R250 ;  /* 0x0003f8fa01007387 */ /* 0x002fe80000100800 */
[----:B------:R-:W-:Y:S04]  /*100a0*/  STL [R1+0x3f4], R251 ;  /* 0x0003f4fb01007387 */ /* 0x000fe80000100800 */
[----:B---3--:R-:W-:Y:S01]  /*100b0*/  STSM.16.M88.4 [R0], R12 ;  /* 0x0000000c00007844 */ /* 0x008fe20000000200 */
[----:B------:R-:W-:Y:S06]  /*100c0*/  BAR.SYNC.DEFER_BLOCKING 0x0 ;  /* 0x0000000000007b1d */ /* 0x000fec0000010000 */
[----:B------:R-:W1:Y:S02]  /*100d0*/  LDS.128 R244, [R252] ;  /* 0x00000000fcf47984 */ /* 0x000e640000000c00 */
[----:B------:R-:W-:Y:S06]  /*100e0*/  BAR.SYNC.DEFER_BLOCKING 0x0 ;  /* 0x0000000000007b1d */ /* 0x000fec0000010000 */
[----:B--2---:R2:W-:Y:S02]  /*100f0*/  STSM.16.M88.4 [R0], R8 ;  /* 0x0000000800007844 */ /* 0x0045e40000000200 */
[----:B------:R-:W-:Y:S06]  /*10100*/  BAR.SYNC.DEFER_BLOCKING 0x0 ;  /* 0x0000000000007b1d */ /* 0x000fec0000010000 */
[----:B--2---:R-:W2:Y:S04]  /*10110*/  LDL.LU R8, [R1+0x30] ;  /* 0x0000300001087983 */ /* 0x004ea80000300800 */
[----:B------:R-:W2:Y:S04]  /*10120*/  LDL.LU R9, [R1+0x38] ;  /* 0x0000380001097983 */ /* 0x000ea80000300800 */
[----:B------:R-:W3:Y:S04]  /*10130*/  LDL.LU R12, [R1+0x34] ;  /* 0x00003400010c7983 */ /* 0x000ee80000300800 */
[----:B------:R-:W3:Y:S04]  /*10140*/  LDL.LU R13, [R1+0x3c] ;  /* 0x00003c00010d7983 */ /* 0x000ee80000300800 */
[----:B------:R-:W4:Y:S01]  /*10150*/  LDS.128 R16, [R252] ;  /* 0x00000000fc107984 */ /* 0x000f220000000c00 */
[----:B------:R-:W-:-:S02]  /*10160*/  IMAD.MOV.U32 R10, RZ, RZ, R36 ;  /* 0x000000ffff0a7224 */ /* 0x000fc400078e0024 */
[----:B------:R-:W-:Y:S01]  /*10170*/  IMAD.MOV.U32 R11, RZ, RZ, R38 ;  /* 0x000000ffff0b7224 */ /* 0x000fe200078e0026 */
[----:B------:R-:W-:Y:S01]  /*10180*/  BAR.SYNC.DEFER_BLOCKING 0x0 ;  /* 0x0000000000007b1d */ /* 0x000fe20000010000 */
[----:B------:R-:W-:Y:S02]  /*10190*/  IMAD.MOV.U32 R14, RZ, RZ, R37 ;  /* 0x000000ffff0e7224 */ /* 0x000fe400078e0025 */
[----:B------:R-:W-:-:S03]  /*101a0*/  IMAD.MOV.U32 R15, RZ, RZ, R39 ;  /* 0x000000ffff0f7224 */ /* 0x000fc600078e0027 */
[----:B--2---:R-:W-:Y:S02]  /*101b0*/  STSM.16.M88.4 [R0], R8 ;  /* 0x0000000800007844 */ /* 0x004fe40000000200 */
[----:B------:R-:W-:Y:S06]  /*101c0*/  BAR.SYNC.DEFER_BLOCKING 0x0 ;  /* 0x0000000000007b1d */ /* 0x000fec0000010000 */
[----:B------:R-:W2:Y:S02]  /*101d0*/  LDS.128 R8, [R252] ;  /* 0x00000000fc087984 */ /* 0x000ea40000000c00 */
[----:B------:R-:W-:Y:S06]  /*101e0*/  BAR.SYNC.DEFER_BLOCKING 0x0 ;  /* 0x0000000000007b1d */ /* 0x000fec0000010000 */
[----:B---3--:R3:W-:Y:S02]  /*101f0*/  STSM.16.M88.4 [R0], R12 ;  /* 0x0000000c00007844 */ /* 0x0087e40000000200 */
[----:B------:R-:W-:Y:S06]  /*10200*/  BAR.SYNC.DEFER_BLOCKING 0x0 ;  /* 0x0000000000007b1d */ /* 0x000fec0000010000 */
[----:B---3--:R-:W3:Y:S04]  /*10210*/  LDL.LU R12, [R1+0x40] ;  /* 0x00004000010c7983 */ /* 0x008ee80000300800 */
[----:B------:R-:W3:Y:S04]  /*10220*/  LDL.LU R13, [R1+0x48] ;  /* 0x00004800010d7983 */ /* 0x000ee80000300800 */
[----:B------:R-:W5:Y:S04]  /*10230*/  LDL.LU R20, [R1+0x44] ;  /* 0x0000440001147983 */ /* 0x000f680000300800 */
[----:B------:R-:W5:Y:S04]  /*10240*/  LDL.LU R21, [R1+0x4c] ;  /* 0x00004c0001157983 */ /* 0x000f680000300800 */
[----:B------:R-:W2:Y:S01]  /*10250*/  LDS.128 R24, [R252] ;  /* 0x00000000fc187984 */ /* 0x000ea20000000c00 */
[----:B------:R-:W-:-:S02]  /*10260*/  IMAD.MOV.U32 R14, RZ, RZ, R40 ;  /* 0x000000ffff0e7224 */ /* 0x000fc400078e0028 */
[----:B------:R-:W-:Y:S01]  /*10270*/  IMAD.MOV.U32 R15, RZ, RZ, R42 ;  /* 0x000000ffff0f7224 */ /* 0x000fe200078e002a */
[----:B------:R-:W-:Y:S06]  /*10280*/  BAR.SYNC.DEFER_BLOCKING 0x0 ;  /* 0x0000000000007b1d */ /* 0x000fec0000010000 */
[----:B---3--:R-:W-:Y:S02]  /*10290*/  STSM.16.M88.4 [R0], R12 ;  /* 0x0000000c00007844 */ /* 0x008fe40000000200 */
[----:B------:R-:W-:Y:S06]  /*102a0*/  BAR.SYNC.DEFER_BLOCKING 0x0 ;  /* 0x0000000000007b1d */ /* 0x000fec0000010000 */
[----:B------:R-:W3:Y:S02]  /*102b0*/  LDS.128 R12, [R252] ;  /* 0x00000000fc0c7984 */ /* 0x000ee40000000c00 */
[----:B------:R-:W-:Y:S06]  /*102c0*/  BAR.SYNC.DEFER_BLOCKING 0x0 ;  /* 0x0000000000007b1d */ /* 0x000fec0000010000 */
[----:B-----5:R5:W-:Y:S02]  /*102d0*/  STSM.16.M88.4 [R0], R20 ;  /* 0x0000001400007844 */ /* 0x020be40000000200 */
[----:B------:R-:W-:Y:S06]  /*102e0*/  BAR.SYNC.DEFER_BLOCKING 0x0 ;  /* 0x0000000000007b1d */ /* 0x000fec0000010000 */
[----:B-----5:R-:W5:Y:S04]  /*102f0*/  LDL.LU R20, [R1+0x50] ;  /* 0x0000500001147983 */ /* 0x020f680000300800 */
[----:B------:R-:W5:Y:S04]  /*10300*/  LDL.LU R21, [R1+0x58] ;  /* 0x0000580001157983 */ /* 0x000f680000300800 */
[----:B------:R-:W4:Y:S04]  /*10310*/  LDL.LU R28, [R1+0x54] ;  /* 0x00005400011c7983 */ /* 0x000f280000300800 */
[----:B------:R-:W4:Y:S04]  /*10320*/  LDL.LU R29, [R1+0x5c] ;  /* 0x00005c00011d7983 */ /* 0x000f280000300800 */
[----:B------:R-:W3:Y:S01]  /*10330*/  LDS.128 R32, [R252] ;  /* 0x00000000fc207984 */ /* 0x000ee20000000c00 */
[----:B------:R-:W-:-:S02]  /*10340*/  IMAD.MOV.U32 R22, RZ, RZ, R44 ;  /* 0x000000ffff167224 */ /* 0x000fc400078e002c */
[----:B------:R-:W-:Y:S01]  /*10350*/  IMAD.MOV.U32 R23, RZ, RZ, R46 ;  /* 0x000000ffff177224 */ /* 0x000fe200078e002e */
[----:B------:R-:W-:Y:S01]  /*10360*/  BAR.SYNC.DEFER_BLOCKING 0x0 ;  /* 0x0000000000007b1d */ /* 0x000fe20000010000 */
[----:B------:R-:W-:Y:S02]  /*10370*/  IMAD.MOV.U32 R30, RZ, RZ, R45 ;  /* 0x000000ffff1e7224 */ /* 0x000fe400078e002d */
[----:B------:R-:W-:-:S03]  /*10380*/  IMAD.MOV.U32 R31, RZ, RZ, R47 ;  /* 0x000000ffff1f7224 */ /* 0x000fc600078e002f */
[----:B-----5:R-:W-:Y:S02]  /*10390*/  STSM.16.M88.4 [R0], R20 ;  /* 0x0000001400007844 */ /* 0x020fe40000000200 */
[----:B------:R-:W-:Y:S06]  /*103a0*/  BAR.SYNC.DEFER_BLOCKING 0x0 ;  /* 0x0000000000007b1d */ /* 0x000fec0000010000 */
[----:B------:R-:W5:Y:S02]  /*103b0*/  LDS.128 R20, [R252] ;  /* 0x00000000fc147984 */ /* 0x000f640000000c00 */
[----:B------:R-:W-:Y:S06]  /*103c0*/  BAR.SYNC.DEFER_BLOCKING 0x0 ;  /* 0x0000000000007b1d */ /* 0x000fec0000010000 */
[----:B----4-:R4:W-:Y:S02]  /*103d0*/  STSM.16.M88.4 [R0], R28 ;  /* 0x0000001c00007844 */ /* 0x0109e40000000200 */
[----:B------:R-:W-:Y:S06]  /*103e0*/  BAR.SYNC.DEFER_BLOCKING 0x0 ;  /* 0x0000000000007b1d */ /* 0x000fec0000010000 */
[----:B----4-:R-:W4:Y:S04]  /*103f0*/  LDL.LU R28, [R1+0x60] ;  /* 0x00006000011c7983 */ /* 0x010f280000300800 */
[----:B------:R-:W4:Y:S04]  /*10400*/  LDL.LU R29, [R1+0x68] ;  /* 0x00006800011d7983 */ /* 0x000f280000300800 */
[----:B------:R-:W2:Y:S04]  /*10410*/  LDL.LU R36, [R1+0x64] ;  /* 0x0000640001247983 */ /* 0x000ea80000300800 */
[----:B------:R-:W2:Y:S04]  /*10420*/  LDL.LU R37, [R1+0x6c] ;  /* 0x00006c0001257983 */ /* 0x000ea80000300800 */
[----:B------:R-:W5:Y:S01]  /*10430*/  LDS.128 R40, [R252] ;  /* 0x00000000fc287984 */ /* 0x000f620000000c00 */
[----:B------:R-:W-:-:S02]  /*10440*/  IMAD.MOV.U32 R30, RZ, RZ, R48 ;  /* 0x000000ffff1e7224 */ /* 0x000fc400078e0030 */
[----:B------:R-:W-:Y:S01]  /*10450*/  IMAD.MOV.U32 R31, RZ, RZ, R50 ;  /* 0x000000ffff1f7224 */ /* 0x000fe200078e0032 */
[----:B------:R-:W-:Y:S01]  /*10460*/  BAR.SYNC.DEFER_BLOCKING 0x0 ;  /* 0x0000000000007b1d */ /* 0x000fe20000010000 */
[----:B------:R-:W-:Y:S02]  /*10470*/  IMAD.MOV.U32 R38, RZ, RZ, R49 ;  /* 0x000000ffff267224 */ /* 0x000fe400078e0031 */
[----:B------:R-:W-:-:S03]  /*10480*/  IMAD.MOV.U32 R39, RZ, RZ, R51 ;  /* 0x000000ffff277224 */ /* 0x000fc600078e0033 */
[----:B----4-:R-:W-:Y:S02]  /*10490*/  STSM.16.M88.4 [R0], R28 ;  /* 0x0000001c00007844 */ /* 0x010fe40000000200 */
[----:B------:R-:W-:Y:S06]  /*104a0*/  BAR.SYNC.DEFER_BLOCKING 0x0 ;  /* 0x0000000000007b1d */ /* 0x000fec0000010000 */
[----:B------:R-:W4:Y:S02]  /*104b0*/  LDS.128 R28, [R252] ;  /* 0x00000000fc1c7984 */ /* 0x000f240000000c00 */
        /* <DEDUP_REMOVED lines=17> */
[----:B---3--:R3:W-:Y:S04]  /*105d0*/  STSM.16.M88.4 [R0], R44 ;  /* 0x0000002c00007844 */ /* 0x0087e80000000200 */
[----:B---3--:R-:W3:Y:S04]  /*105e0*/  LDL.LU R44, [R1+0x80] ;  /* 0x00008000012c7983 */ /* 0x008ee80000300800 */
[----:B------:R-:W3:Y:S04]  /*105f0*/  LDL.LU R45, [R1+0x88] ;  /* 0x00008800012d7983 */ /* 0x000ee80000300800 */
[----:B------:R-:W5:Y:S04]  /*10600*/  LDL.LU R52, [R1+0x84] ;  /* 0x0000840001347983 */ /* 0x000f680000300800 */
[----:B------:R-:W5:Y:S01]  /*10610*/  LDL.LU R53, [R1+0x8c] ;  /* 0x00008c0001357983 */ /* 0x000f620000300800 */
[----:B------:R-:W-:-:S02]  /*10620*/  IMAD.MOV.U32 R46, RZ, RZ, R56 ;  /* 0x000000ffff2e7224 */ /* 0x000fc400078e0038 */
[----:B------:R-:W-:Y:S01]  /*10630*/  IMAD.MOV.U32 R47, RZ, RZ, R58 ;  /* 0x000000ffff2f7224 */ /* 0x000fe200078e003a */
[----:B------:R-:W-:Y:S01]  /*10640*/  BAR.SYNC.DEFER_BLOCKING 0x0 ;  /* 0x0000000000007b1d */ /* 0x000fe20000010000 */
[----:B------:R-:W-:Y:S02]  /*10650*/  IMAD.MOV.U32 R54, RZ, RZ, R57 ;  /* 0x000000ffff367224 */ /* 0x000fe400078e0039 */
[----:B------:R-:W-:-:S03]  /*10660*/  IMAD.MOV.U32 R55, RZ, RZ, R59 ;  /* 0x000000ffff377224 */ /* 0x000fc600078e003b */
[----:B------:R-:W2:Y:S02]  /*10670*/  LDS.128 R56, [R252] ;  /* 0x00000000fc387984 */ /* 0x000ea40000000c00 */
[----:B------:R-:W-:Y:S06]  /*10680*/  BAR.SYNC.DEFER_BLOCKING 0x0 ;  /* 0x0000000000007b1d */ /* 0x000fec0000010000 */
[----:B---3--:R-:W-:Y:S02]  /*10690*/  STSM.16.M88.4 [R0], R44 ;  /* 0x0000002c00007844 */ /* 0x008fe40000000200 */
[----:B------:R-:W-:Y:S06]  /*106a0*/  BAR.SYNC.DEFER_BLOCKING 0x0 ;  /* 0x0000000000007b1d */ /* 0x000fec0000010000 */
[----:B------:R-:W3:Y:S02]  /*106b0*/  LDS.128 R44, [R252] ;  /* 0x00000000fc2c7984 */ /* 0x000ee40000000c00 */
[----:B------:R-:W-:Y:S06]  /*106c0*/  BAR.SYNC.DEFER_BLOCKING 0x0 ;  /* 0x0000000000007b1d */ /* 0x000fec0000010000 */
[----:B-----5:R5:W-:Y:S04]  /*106d0*/  STSM.16.M88.4 [R0], R52 ;  /* 0x0000003400007844 */ /* 0x020be80000000200 */
[----:B-----5:R-:W5:Y:S04]  /*106e0*/  LDL.LU R52, [R1+0x90] ;  /* 0x0000900001347983 */ /* 0x020f680000300800 */
[----:B------:R-:W5:Y:S04]  /*106f0*/  LDL.LU R53, [R1+0x98] ;  /* 0x0000980001357983 */ /* 0x000f680000300800 */
[----:B------:R-:W4:Y:S04]  /*10700*/  LDL.LU R152, [R1+0x94] ;  /* 0x0000940001987983 */ /* 0x000f280000300800 */
[----:B------:R-:W4:Y:S01]  /*10710*/  LDL.LU R153, [R1+0x9c] ;  /* 0x00009c0001997983 */ /* 0x000f220000300800 */
[----:B------:R-:W-:Y:S01]  /*10720*/  BAR.SYNC.DEFER_BLOCKING 0x0 ;  /* 0x0000000000007b1d */ /* 0x000fe20000010000 */
[----:B------:R-:W-:-:S02]  /*10730*/  IMAD.MOV.U32 R54, RZ, RZ, R60 ;  /* 0x000000ffff367224 */ /* 0x000fc400078e003c */
[----:B------:R-:W-:-:S03]  /*10740*/  IMAD.MOV.U32 R55, RZ, RZ, R62 ;  /* 0x000000ffff377224 */ /* 0x000fc600078e003e */
[----:B------:R-:W3:Y:S02]  /*10750*/  LDS.128 R60, [R252] ;  /* 0x00000000fc3c7984 */ /* 0x000ee40000000c00 */
[----:B------:R-:W-:Y:S06]  /*10760*/  BAR.SYNC.DEFER_BLOCKING 0x0 ;  /* 0x0000000000007b1d */ /* 0x000fec0000010000 */
[----:B-----5:R-:W-:Y:S02]  /*10770*/  STSM.16.M88.4 [R0], R52 ;  /* 0x0000003400007844 */ /* 0x020fe40000000200 */
[----:B------:R-:W-:Y:S06]  /*10780*/  BAR.SYNC.DEFER_BLOCKING 0x0 ;  /* 0x0000000000007b1d */ /* 0x000fec0000010000 */
[----:B------:R-:W5:Y:S02]  /*10790*/  LDS.128 R52, [R252] ;  /* 0x00000000fc347984 */ /* 0x000f640000000c00 */
[----:B------:R-:W-:Y:S06]  /*107a0*/  BAR.SYNC.DEFER_BLOCKING 0x0 ;  /* 0x0000000000007b1d */ /* 0x000fec0000010000 */
[----:B----4-:R4:W-:Y:S04]  /*107b0*/  STSM.16.M88.4 [R0], R152 ;  /* 0x0000009800007844 */ /* 0x0109e80000000200 */
[----:B----4-:R-:W4:Y:S04]  /*107c0*/  LDL.LU R152, [R1+0xa0] ;  /* 0x0000a00001987983 */ /* 0x010f280000300800 */
[----:B------:R-:W4:Y:S04]  /*107d0*/  LDL.LU R153, [R1+0xa8] ;  /* 0x0000a80001997983 */ /* 0x000f280000300800 */
[----:B------:R-:W2:Y:S04]  /*107e0*/  LDL.LU R156, [R1+0xa4] ;  /* 0x0000a400019c7983 */ /* 0x000ea80000300800 */
[----:B------:R-:W2:Y:S01]  /*107f0*/  LDL.LU R157, [R1+0xac] ;  /* 0x0000ac00019d7983 */ /* 0x000ea20000300800 */
[----:B------:R-:W-:Y:S01]  /*10800*/  BAR.SYNC.DEFER_BLOCKING 0x0 ;  /* 0x0000000000007b1d */ /* 0x000fe20000010000 */
[----:B------:R-:W-:-:S02]  /*10810*/  IMAD.MOV.U32 R154, RZ, RZ, R64 ;  /* 0x000000ffff9a7224 */ /* 0x000fc400078e0040 */
[----:B------:R-:W-:-:S03]  /*10820*/  IMAD.MOV.U32 R155, RZ, RZ, R66 ;  /* 0x000000ffff9b7224 */ /* 0x000fc600078e0042 */
[----:B------:R-:W5:Y:S02]  /*10830*/  LDS.128 R64, [R252] ;  /* 0x00000000fc407984 */ /* 0x000f640000000c00 */
[----:B------:R-:W-:Y:S06]  /*10840*/  BAR.SYNC.DEFER_BLOCKING 0x0 ;  /* 0x0000000000007b1d */ /* 0x000fec0000010000 */
[----:B----4-:R-:W-:Y:S02]  /*10850*/  STSM.16.M88.4 [R0], R152 ;  /* 0x0000009800007844 */ /* 0x010fe40000000200 */
[----:B------:R-:W-:Y:S06]  /*10860*/  BAR.SYNC.DEFER_BLOCKING 0x0 ;  /* 0x0000000000007b1d */ /* 0x000fec0000010000 */
[----:B------:R-:W4:Y:S02]  /*10870*/  LDS.128 R152, [R252] ;  /* 0x00000000fc987984 */ /* 0x000f240000000c00 */
[----:B------:R-:W-:Y:S06]  /*10880*/  BAR.SYNC.DEFER_BLOCKING 0x0 ;  /* 0x0000000000007b1d */ /* 0x000fec0000010000 */
[----:B--2---:R2:W-:Y:S04]  /*10890*/  STSM.16.M88.4 [R0], R156 ;  /* 0x0000009c00007844 */ /* 0x0045e80000000200 */
[----:B--2---:R-:W2:Y:S04]  /*108a0*/  LDL.LU R156, [R1+0xb0] ;  /* 0x0000b000019c7983 */ /* 0x004ea80000300800 */
[----:B------:R-:W2:Y:S04]  /*108b0*/  LDL.LU R157, [R1+0xb8] ;  /* 0x0000b800019d7983 */ /* 0x000ea80000300800 */
[----:B------:R-:W3:Y:S04]  /*108c0*/  LDL.LU R160, [R1+0xb4] ;  /* 0x0000b40001a07983 */ /* 0x000ee80000300800 */
[----:B------:R-:W3:Y:S01]  /*108d0*/  LDL.LU R161, [R1+0xbc] ;  /* 0x0000bc0001a17983 */ /* 0x000ee20000300800 */
[----:B------:R-:W-:Y:S01]  /*108e0*/  BAR.SYNC.DEFER_BLOCKING 0x0 ;  /* 0x0000000000007b1d */ /* 0x000fe20000010000 */
[----:B------:R-:W-:-:S02]  /*108f0*/  IMAD.MOV.U32 R158, RZ, RZ, R68 ;  /* 0x000000ffff9e7224 */ /* 0x000fc400078e0044 */
[----:B------:R-:W-:-:S03]  /*10900*/  IMAD.MOV.U32 R159, RZ, RZ, R70 ;  /* 0x000000ffff9f7224 */ /* 0x000fc600078e0046 */
[----:B------:R-:W4:Y:S02]  /*10910*/  LDS.128 R68, [R252] ;  /* 0x00000000fc447984 */ /* 0x000f240000000c00 */
[----:B------:R-:W-:Y:S06]  /*10920*/  BAR.SYNC.DEFER_BLOCKING 0x0 ;  /* 0x0000000000007b1d */ /* 0x000fec0000010000 */
        /* <DEDUP_REMOVED lines=9> */
[----:B------:R-:W-:Y:S01]  /*109c0*/  BAR.SYNC.DEFER_BLOCKING 0x0 ;  /* 0x0000000000007b1d */ /* 0x000fe20000010000 */
[----:B------:R-:W-:-:S02]  /*109d0*/  IMAD.MOV.U32 R162, RZ, RZ, R72 ;  /* 0x000000ffffa27224 */ /* 0x000fc400078e0048 */
        /* <DEDUP_REMOVED lines=259> */
[----:B--2---:R2:W-:Y:S02]  /*11a10*/  STSM.16.M88.4 [R0], R236 ;  /* 0x000000ec00007844 */ /* 0x0045e40000000200 */
[----:B------:R-:W-:Y:S06]  /*11a20*/  BAR.SYNC.DEFER_BLOCKING 0x0 ;  /* 0x0000000000007b1d */ /* 0x000fec0000010000 */
[----:B--2---:R-:W2:Y:S04]  /*11a30*/  LDL.LU R236, [R1+0x1f0] ;  /* 0x0001f00001ec7983 */ /* 0x004ea80000300800 */
[----:B------:R-:W3:Y:S04]  /*11a40*/  LDL.LU R250, [R1] ;  /* 0x0000000001fa7983 */ /* 0x000ee80000300800 */
[----:B------:R-:W2:Y:S04]  /*11a50*/  LDL.LU R237, [R1+0x1f8] ;  /* 0x0001f80001ed7983 */ /* 0x000ea80000300800 */
[----:B------:R-:W4:Y:S01]  /*11a60*/  LDS.128 R240, [R252] ;  /* 0x00000000fcf07984 */ /* 0x000f220000000c00 */
[----:B------:R-:W-:-:S02]  /*11a70*/  IMAD.MOV.U32 R238, RZ, RZ, R148 ;  /* 0x000000ffffee7224 */ /* 0x000fc400078e0094 */
[----:B------:R-:W-:Y:S01]  /*11a80*/  IMAD.MOV.U32 R239, RZ, RZ, R150 ;  /* 0x000000ffffef7224 */ /* 0x000fe200078e0096 */
[----:B------:R-:W-:Y:S06]  /*11a90*/  BAR.SYNC.DEFER_BLOCKING 0x0 ;  /* 0x0000000000007b1d */ /* 0x000fec0000010000 */
[----:B--2---:R2:W-:Y:S04]  /*11aa0*/  STSM.16.M88.4 [R0], R236 ;  /* 0x000000ec00007844 */ /* 0x0045e80000000200 */
[----:B--2---:R-:W2:Y:S04]  /*11ab0*/  LDL.LU R236, [R1+0x1f4] ;  /* 0x0001f40001ec7983 */ /* 0x004ea80000300800 */
[----:B------:R-:W2:Y:S01]  /*11ac0*/  LDL.LU R237, [R1+0x1fc] ;  /* 0x0001fc0001ed7983 */ /* 0x000ea20000300800 */
[----:B------:R-:W-:-:S02]  /*11ad0*/  IMAD.MOV.U32 R238, RZ, RZ, R149 ;  /* 0x000000ffffee7224 */ /* 0x000fc400078e0095 */
[----:B------:R-:W-:Y:S01]  /*11ae0*/  IMAD.MOV.U32 R239, RZ, RZ, R151 ;  /* 0x000000ffffef7224 */ /* 0x000fe200078e0097 */
[----:B------:R-:W-:Y:S06]  /*11af0*/  BAR.SYNC.DEFER_BLOCKING 0x0 ;  /* 0x0000000000007b1d */ /* 0x000fec0000010000 */
[----:B------:R-:W5:Y:S04]  /*11b00*/  LDL.LU R251, [R1+0x8] ;  /* 0x0000080001fb7983 */ /* 0x000f680000300800 */
[----:B------:R-:W4:Y:S01]  /*11b10*/  LDS.128 R148, [R252] ;  /* 0x00000000fc947984 */ /* 0x000f220000000c00 */
[----:B------:R-:W-:Y:S06]  /*11b20*/  BAR.SYNC.DEFER_BLOCKING 0x0 ;  /* 0x0000000000007b1d */ /* 0x000fec0000010000 */
[----:B--2---:R2:W-:Y:S04]  /*11b30*/  STSM.16.M88.4 [R0], R236 ;  /* 0x000000ec00007844 */ /* 0x0045e80000000200 */
[----:B--2---:R-:W2:Y:S01]  /*11b40*/  LDL.LU R0, [R1+0x200] ;  /* 0x0002000001007983 */ /* 0x004ea20000300800 */
[----:B------:R-:W-:Y:S01]  /*11b50*/  IMAD R5, R7, UR5, RZ ;  /* 0x0000000507057c24 */ /* 0x000fe2000f8e02ff */
[----:B------:R-:W-:Y:S01]  /*11b60*/  BAR.SYNC.DEFER_BLOCKING 0x0 ;  /* 0x0000000000007b1d */ /* 0x000fe20000010000 */
[----:B------:R-:W-:-:S02]  /*11b70*/  LEA R2, P6, R3, UR6, 0x2 ;  /* 0x0000000603027c11 */ /* 0x000fc4000f8c10ff */
[----:B------:R-:W-:Y:S02]  /*11b80*/  VIADD R6, R5, UR5 ;  /* 0x0000000505067c36 */ /* 0x000fe40008000000 */
[----:B------:R-:W-:Y:S01]  /*11b90*/  LEA.HI.X.SX32 R3, R3, UR7, 0x2, P6 ;  /* 0x0000000703037c11 */ /* 0x000fe2000b0f16ff */
[----:B------:R-:W-:Y:S01]  /*11ba0*/  ULDC UR6, c[0x0][0x248] ;  /* 0x0000920000067ab9 */ /* 0x000fe20000000800 */
[CC--:B------:R-:W-:Y:S01]  /*11bb0*/  LEA R4, P6, R5.reuse, R2.reuse, 0x2 ;  /* 0x0000000205047211 */ /* 0x0c0fe200078c10ff */
[----:B------:R-:W4:Y:S01]  /*11bc0*/  LDL.LU R238, [R1+0x4] ;  /* 0x0000040001ee7983 */ /* 0x000f220000300800 */
[----:B------:R-:W-:Y:S02]  /*11bd0*/  ULDC UR7, c[0x0][0x22c] ;  /* 0x00008b0000077ab9 */ /* 0x000fe40000000800 */
[----:B------:R-:W-:Y:S01]  /*11be0*/  LEA.HI.X.SX32 R5, R5, R3, 0x2, P6 ;  /* 0x0000000305057211 */ /* 0x000fe200030f16ff */
[----:B------:R-:W5:Y:S01]  /*11bf0*/  LDL.LU R239, [R1+0xc] ;  /* 0x00000c0001ef7983 */ /* 0x000f620000300800 */
[----:B------:R-:W-:-:S04]  /*11c00*/  LEA R236, P6, R6, R2, 0x2 ;  /* 0x0000000206ec7211 */ /* 0x000fc800078c10ff */
[C---:B------:R-:W-:Y:S01]  /*11c10*/  LEA.HI.X.SX32 R237, R6.reuse, R3, 0x2, P6 ;  /* 0x0000000306ed7211 */ /* 0x040fe200030f16ff */
[----:B--2---:R-:W-:Y:S04]  /*11c20*/  @P5 STG.E desc[UR16][R4.64], R0 ;  /* 0x0000000004005986 */ /* 0x004fe8000c101910 */
[----:B---3--:R2:W-:Y:S04]  /*11c30*/  @P4 STG.E desc[UR16][R236.64], R250 ;  /* 0x000000faec004986 */ /* 0x0085e8000c101910 */
[----:B--2---:R-:W2:Y:S04]  /*11c40*/  LDL.LU R250, [R1+0x3f8] ;  /* 0x0003f80001fa7983 */ /* 0x004ea80000300800 */
[----:B------:R-:W3:Y:S01]  /*11c50*/  LDL.LU R237, [R1+0x204] ;  /* 0x0002040001ed7983 */ /* 0x000ee20000300800 */
[----:B------:R-:W-:-:S02]  /*11c60*/  VIADD R0, R6, UR5 ;  /* 0x0000000506007c36 */ /* 0x000fc40008000000 */
[----:B------:R-:W-:-:S03]  /*11c70*/  VIADD R5, R7, 0x5 ;  /* 0x0000000507057836 */ /* 0x000fc60000000000 */
[C---:B------:R-:W-:Y:S02]  /*11c80*/  LEA R4, P6, R0.reuse, R2, 0x2 ;  /* 0x0000000200047211 */ /* 0x040fe400078c10ff */
[----:B------:R-:W-:Y:S01]  /*11c90*/  ISETP.LT.AND P5, PT, R5, UR4, !P0 ;  /* 0x0000000405007c0c */ /* 0x000fe2000c7a1270 */
[----:B------:R-:W-:Y:S01]  /*11ca0*/  VIADD R6, R7, 0x6 ;  /* 0x0000000607067836 */ /* 0x000fe20000000000 */
[C---:B------:R-:W-:Y:S01]  /*11cb0*/  LEA.HI.X.SX32 R5, R0.reuse, R3, 0x2, P6 ;  /* 0x0000000300057211 */ /* 0x040fe200030f16ff */
[----:B------:R-:W-:Y:S01]  /*11cc0*/  VIADD R0, R0, UR5 ;  /* 0x0000000500007c36 */ /* 0x000fe20008000000 */
[----:B------:R-:W-:-:S03]  /*11cd0*/  ULDC UR4, c[0x0][0x22c] ;  /* 0x00008b0000047ab9 */ /* 0x000fc60000000800 */
[----:B---3--:R3:W-:Y:S01]  /*11ce0*/  @P3 STG.E desc[UR16][R4.64], R237 ;  /* 0x000000ed04003986 */ /* 0x0087e2000c101910 */
[----:B------:R-:W-:-:S04]  /*11cf0*/  LEA R236, P3, R0, R2, 0x2 ;  /* 0x0000000200ec7211 */ /* 0x000fc800078610ff */
[----:B---3--:R-:W-:-:S05]  /*11d00*/  LEA.HI.X.SX32 R237, R0, R3, 0x2, P3 ;  /* 0x0000000300ed7211 */ /* 0x008fca00018f16ff */
[----:B----4-:R3:W-:Y:S04]  /*11d10*/  @P2 STG.E desc[UR16][R236.64], R238 ;  /* 0x000000eeec002986 */ /* 0x0107e8000c101910 */
[----:B---3--:R-:W3:Y:S01]  /*11d20*/  LDL.LU R237, [R1+0x208] ;  /* 0x0002080001ed7983 */ /* 0x008ee20000300800 */
[C---:B------:R-:W-:Y:S01]  /*11d30*/  VIADD R4, R7.reuse, 0x7 ;  /* 0x0000000707047836 */ /* 0x040fe20000000000 */
[----:B------:R-:W-:Y:S01]  /*11d40*/  ISETP.LT.AND P4, PT, R6, UR4, !P0 ;  /* 0x0000000406007c0c */ /* 0x000fe2000c781270 */
[----:B------:R-:W-:Y:S01]  /*11d50*/  VIADD R5, R0, UR5 ;  /* 0x0000000500057c36 */ /* 0x000fe20008000000 */
[----:B------:R-:W-:Y:S01]  /*11d60*/  ULDC UR4, c[0x0][0x22c] ;  /* 0x00008b0000047ab9 */ /* 0x000fe20000000800 */
[----:B------:R-:W-:Y:S01]  /*11d70*/  VIADD R0, R7, 0x8 ;  /* 0x0000000807007836 */ /* 0x000fe20000000000 */
[----:B------:R-:W-:Y:S01]  /*11d80*/  ISETP.LT.AND P3, PT, R4, UR4, !P0 ;  /* 0x0000000404007c0c */ /* 0x000fe2000c761270 */
[----:B------:R-:W-:Y:S01]  /*11d90*/  ULDC UR4, c[0x0][0x22c] ;  /* 0x00008b0000047ab9 */ /* 0x000fe20000000800 */
[----:B------:R-:W-:-:S02]  /*11da0*/  LEA R4, P6, R5, R2, 0x2 ;  /* 0x0000000205047211 */ /* 0x000fc400078c10ff */
[----:B------:R-:W-:Y:S01]  /*11db0*/  ISETP.LT.AND P2, PT, R0, UR4, !P0 ;  /* 0x0000000400007c0c */ /* 0x000fe2000c741270 */
[C---:B------:R-:W-:Y:S01]  /*11dc0*/  VIADD R0, R5.reuse, UR5 ;  /* 0x0000000505007c36 */ /* 0x040fe20008000000 */
[-C--:B------:R-:W-:Y:S01]  /*11dd0*/  LEA.HI.X.SX32 R5, R5, R3.reuse, 0x2, P6 ;  /* 0x0000000305057211 */ /* 0x080fe200030f16ff */
[----:B------:R-:W-:Y:S01]  /*11de0*/  VIADD R6, R7, 0x9 ;  /* 0x0000000907067836 */ /* 0x000fe20000000000 */
[----:B------:R-:W-:Y:S01]  /*11df0*/  ULDC UR4, c[0x0][0x22c] ;  /* 0x00008b0000047ab9 */ /* 0x000fe20000000800 */
[C---:B------:R-:W-:Y:S01]  /*11e00*/  VIADD R238, R0.reuse, UR5 ;  /* 0x0000000500ee7c36 */ /* 0x040fe20008000000 */
[----:B------:R-:W-:Y:S01]  /*11e10*/  LEA R236, P6, R0, R2, 0x2 ;  /* 0x0000000200ec7211 */ /* 0x000fe200078c10ff */
[----:B---3--:R3:W-:Y:S01]  /*11e20*/  @P1 STG.E desc[UR16][R4.64], R237 ;  /* 0x000000ed04001986 */ /* 0x0087e2000c101910 */
[----:B------:R-:W-:Y:S01]  /*11e30*/  ISETP.LT.AND P1, PT, R6, UR4, !P0 ;  /* 0x0000000406007c0c */ /* 0x000fe2000c721270 */
[----:B------:R-:W-:Y:S01]  /*11e40*/  VIADD R6, R238, UR5 ;  /* 0x00000005ee067c36 */ /* 0x000fe20008000000 */
[----:B------:R-:W-:Y:S01]  /*11e50*/  ULDC UR4, c[0x0][0x22c] ;  /* 0x00008b0000047ab9 */ /* 0x000fe20000000800 */
[----:B---3--:R-:W-:-:S02]  /*11e60*/  LEA.HI.X.SX32 R237, R0, R3, 0x2, P6 ;  /* 0x0000000300ed7211 */ /* 0x008fc400030f16ff */
[----:B------:R-:W-:-:S04]  /*11e70*/  LEA R4, P6, R238, R2, 0x2 ;  /* 0x00000002ee047211 */ /* 0x000fc800078c10ff */
[-C--:B------:R-:W-:Y:S02]  /*11e80*/  LEA.HI.X.SX32 R5, R238, R3.reuse, 0x2, P6 ;  /* 0x00000003ee057211 */ /* 0x080fe400030f16ff */
[----:B------:R-:W3:Y:S04]  /*11e90*/  LDL.LU R238, [R1+0x20c] ;  /* 0x00020c0001ee7983 */ /* 0x000ee80000300800 */
[----:B-----5:R4:W-:Y:S02]  /*11ea0*/  @P5 STG.E desc[UR16][R236.64], R251 ;  /* 0x000000fbec005986 */ /* 0x0209e4000c101910 */
[C---:B----4-:R-:W-:Y:S02]  /*11eb0*/  LEA R236, P6, R6.reuse, R2, 0x2 ;  /* 0x0000000206ec7211 */ /* 0x050fe400078c10ff */
[----:B------:R-:W4:Y:S02]  /*11ec0*/  LDL.LU R251, [R1+0x3f4] ;  /* 0x0003f40001fb7983 */ /* 0x000f240000300800 */
[----:B------:R-:W-:-:S02]  /*11ed0*/  LEA.HI.X.SX32 R237, R6, R3, 0x2, P6 ;  /* 0x0000000306ed7211 */ /* 0x000fc400030f16ff */
[----:B---3--:R3:W-:Y:S04]  /*11ee0*/  @P4 STG.E desc[UR16][R4.64], R238 ;  /* 0x000000ee04004986 */ /* 0x0087e8000c101910 */
[----:B------:R5:W-:Y:S04]  /*11ef0*/  @P3 STG.E desc[UR16][R236.64], R239 ;  /* 0x000000efec003986 */ /* 0x000be8000c101910 */
[----:B---3--:R-:W3:Y:S04]  /*11f00*/  LDL.LU R238, [R1+0x14] ;  /* 0x0000140001ee7983 */ /* 0x008ee80000300800 */
[----:B-----5:R-:W5:Y:S01]  /*11f10*/  LDL.LU R237, [R1+0x10] ;  /* 0x0000100001ed7983 */ /* 0x020f620000300800 */
[----:B------:R-:W-:-:S02]  /*11f20*/  VIADD R0, R7, 0xa ;  /* 0x0000000a07007836 */ /* 0x000fc40000000000 */
[----:B------:R-:W-:Y:S01]  /*11f30*/  VIADD R5, R7, 0xb ;  /* 0x0000000b07057836 */ /* 0x000fe20000000000 */
[----:B------:R-:W4:Y:S02]  /*11f40*/  LDL.LU R239, [R1+0x1c] ;  /* 0x00001c0001ef7983 */ /* 0x000f240000300800 */
[----:B------:R-:W-:Y:S01]  /*11f50*/  ISETP.LT.AND P5, PT, R0, UR4, !P0 ;  /* 0x0000000400007c0c */ /* 0x000fe2000c7a1270 */
[----:B------:R-:W-:Y:S01]  /*11f60*/  VIADD R0, R6, UR5 ;  /* 0x0000000506007c36 */ /* 0x000fe20008000000 */
[----:B------:R-:W-:-:S04]  /*11f70*/  ULDC UR4, c[0x0][0x22c] ;  /* 0x00008b0000047ab9 */ /* 0x000fc80000000800 */
[C---:B------:R-:W-:Y:S02]  /*11f80*/  LEA R4, P6, R0.reuse, R2, 0x2 ;  /* 0x0000000200047211 */ /* 0x040fe400078c10ff */
[----:B------:R-:W-:Y:S01]  /*11f90*/  ISETP.LT.AND P4, PT, R5, UR4, !P0 ;  /* 0x0000000405007c0c */ /* 0x000fe2000c781270 */
[----:B------:R-:W-:Y:S01]  /*11fa0*/  VIADD R6, R7, 0xc ;  /* 0x0000000c07067836 */ /* 0x000fe20000000000 */
[C---:B------:R-:W-:Y:S01]  /*11fb0*/  LEA.HI.X.SX32 R5, R0.reuse, R3, 0x2, P6 ;  /* 0x0000000300057211 */ /* 0x040fe200030f16ff */
[----:B------:R-:W-:Y:S01]  /*11fc0*/  VIADD R0, R0, UR5 ;  /* 0x0000000500007c36 */ /* 0x000fe20008000000 */
[----:B------:R-:W-:-:S03]  /*11fd0*/  ULDC UR4, c[0x0][0x22c] ;  /* 0x00008b0000047ab9 */ /* 0x000fc60000000800 */
[----:B-----5:R5:W-:Y:S01]  /*11fe0*/  @P2 STG.E desc[UR16][R4.64], R237 ;  /* 0x000000ed04002986 */ /* 0x020be2000c101910 */
[----:B------:R-:W-:-:S04]  /*11ff0*/  LEA R236, P2, R0, R2, 0x2 ;  /* 0x0000000200ec7211 */ /* 0x000fc800078410ff */
[----:B-----5:R-:W-:-:S05]  /*12000*/  LEA.HI.X.SX32 R237, R0, R3, 0x2, P2 ;  /* 0x0000000300ed7211 */ /* 0x020fca00010f16ff */
[----:B------:R5:W-:Y:S04]  /*12010*/  @P1 STG.E desc[UR16][R236.64], R248 ;  /* 0x000000f8ec001986 */ /* 0x000be8000c101910 */
[----:B-----5:R-:W5:Y:S01]  /*12020*/  LDL.LU R248, [R1+0x18] ;  /* 0x0000180001f87983 */ /* 0x020f620000300800 */
[----:B------:R-:W-:Y:S01]  /*12030*/  ISETP.LT.AND P3, PT, R6, UR4, !P0 ;  /* 0x0000000406007c0c */ /* 0x000fe2000c761270 */
[----:B------:R-:W-:Y:S01]  /*12040*/  VIADD R5, R0, UR5 ;  /* 0x0000000500057c36 */ /* 0x000fe20008000000 */
[----:B------:R-:W-:Y:S01]  /*12050*/  ULDC UR4, c[0x0][0x22c] ;  /* 0x00008b0000047ab9 */ /* 0x000fe20000000800 */
[----:B------:R-:W-:-:S03]  /*12060*/  VIADD R6, R7, 0xd ;  /* 0x0000000d07067836 */ /* 0x000fc60000000000 */
[-C--:B------:R-:W-:Y:S01]  /*12070*/  LEA R4, P6, R5, R2.reuse, 0x2 ;  /* 0x0000000205047211 */ /* 0x080fe200078c10ff */
[----:B------:R-:W-:Y:S01]  /*12080*/  VIADD R0, R7, 0xe ;  /* 0x0000000e07007836 */ /* 0x000fe20000000000 */
[----:B------:R-:W-:Y:S01]  /*12090*/  ISETP.LT.AND P2, PT, R6, UR4, !P0 ;  /* 0x0000000406007c0c */ /* 0x000fe2000c741270 */
[C---:B------:R-:W-:Y:S01]  /*120a0*/  VIADD R6, R5.reuse, UR5 ;  /* 0x0000000505067c36 */ /* 0x040fe20008000000 */
[-C--:B------:R-:W-:Y:S01]  /*120b0*/  LEA.HI.X.SX32 R5, R5, R3.reuse, 0x2, P6 ;  /* 0x0000000305057211 */ /* 0x080fe200030f16ff */
[----:B------:R-:W-:Y:S01]  /*120c0*/  ULDC UR4, c[0x0][0x22c] ;  /* 0x00008b0000047ab9 */ /* 0x000fe20000000800 */
[----:B------:R-:W-:Y:S01]  /*120d0*/  VIADD R237, R7, 0xf ;  /* 0x0000000f07ed7836 */ /* 0x000fe20000000000 */
[----:B------:R-:W-:Y:S01]  /*120e0*/  ISETP.LT.AND P1, PT, R0, UR4, !P0 ;  /* 0x0000000400007c0c */ /* 0x000fe2000c721270 */
[----:B------:R-:W-:Y:S01]  /*120f0*/  ULDC UR4, c[0x0][0x22c] ;  /* 0x00008b0000047ab9 */ /* 0x000fe20000000800 */
[C---:B------:R-:W-:Y:S01]  /*12100*/  LEA R236, P6, R6.reuse, R2, 0x2 ;  /* 0x0000000206ec7211 */ /* 0x040fe200078c10ff */
[C---:B------:R-:W-:Y:S01]  /*12110*/  VIADD R0, R6.reuse, UR5 ;  /* 0x0000000506007c36 */ /* 0x040fe20008000000 */
[----:B---3--:R3:W-:Y:S01]  /*12120*/  @P5 STG.E desc[UR16][R4.64], R238 ;  /* 0x000000ee04005986 */ /* 0x0087e2000c101910 */
[----:B------:R-:W-:Y:S01]  /*12130*/  ISETP.LT.AND P5, PT, R237, UR4, !P0 ;  /* 0x00000004ed007c0c */ /* 0x000fe2000c7a1270 */
[----:B------:R-:W-:Y:S01]  /*12140*/  ULDC UR4, c[0x0][0x22c] ;  /* 0x00008b0000047ab9 */ /* 0x000fe20000000800 */
[----:B------:R-:W-:Y:S01]  /*12150*/  LEA.HI.X.SX32 R237, R6, R3, 0x2, P6 ;  /* 0x0000000306ed7211 */ /* 0x000fe200030f16ff */
[----:B------:R-:W-:-:S04]  /*12160*/  VIADD R6, R0, UR5 ;  /* 0x0000000500067c36 */ /* 0x000fc80008000000 */
[----:B------:R1:W-:Y:S01]  /*12170*/  @P4 STG.E desc[UR16][R236.64], R249 ;  /* 0x000000f9ec004986 */ /* 0x0003e2000c101910 */
[----:B---3--:R-:W-:Y:S01]  /*12180*/  VIADD R238, R7, 0x10 ;  /* 0x0000001007ee7836 */ /* 0x008fe20000000000 */
[----:B------:R-:W-:-:S04]  /*12190*/  LEA R4, P6, R0, R2, 0x2 ;  /* 0x0000000200047211 */ /* 0x000fc800078c10ff */
[-C--:B------:R-:W-:Y:S02]  /*121a0*/  LEA.HI.X.SX32 R5, R0, R3.reuse, 0x2, P6 ;  /* 0x0000000300057211 */ /* 0x080fe400030f16ff */
[----:B------:R-:W-:Y:S01]  /*121b0*/  ISETP.LT.AND P4, PT, R238, UR4, !P0 ;  /* 0x00000004ee007c0c */ /* 0x000fe2000c781270 */
[C---:B------:R-:W-:Y:S01]  /*121c0*/  VIADD R238, R6.reuse, UR5 ;  /* 0x0000000506ee7c36 */ /* 0x040fe20008000000 */
[CC--:B-1----:R-:W-:Y:S01]  /*121d0*/  LEA R236, P6, R6.reuse, R2.reuse, 0x2 ;  /* 0x0000000206ec7211 */ /* 0x0c2fe200078c10ff */
[C---:B------:R-:W-:Y:S01]  /*121e0*/  VIADD R0, R7.reuse, 0x11 ;  /* 0x0000001107007836 */ /* 0x040fe20000000000 */
[----:B------:R-:W-:Y:S02]  /*121f0*/  ULDC UR4, c[0x0][0x22c] ;  /* 0x00008b0000047ab9 */ /* 0x000fe40000000800 */
[----:B------:R-:W-:Y:S01]  /*12200*/  LEA.HI.X.SX32 R237, R6, R3, 0x2, P6 ;  /* 0x0000000306ed7211 */ /* 0x000fe200030f16ff */
[----:B-----5:R1:W-:Y:S01]  /*12210*/  @P3 STG.E desc[UR16][R4.64], R248 ;  /* 0x000000f804003986 */ /* 0x0203e2000c101910 */
[----:B------:R-:W-:Y:S01]  /*12220*/  ISETP.LT.AND P3, PT, R0, UR4, !P0 ;  /* 0x0000000400007c0c */ /* 0x000fe2000c761270 */
[----:B------:R-:W-:Y:S01]  /*12230*/  VIADD R0, R7, 0x12 ;  /* 0x0000001207007836 */ /* 0x000fe20000000000 */
[----:B------:R-:W-:Y:S01]  /*12240*/  ULDC UR4, c[0x0][0x22c] ;  /* 0x00008b0000047ab9 */ /* 0x000fe20000000800 */
[----:B--2---:R-:W-:Y:S01]  /*12250*/  @P2 STG.E desc[UR16][R236.64], R250 ;  /* 0x000000faec002986 */ /* 0x004fe2000c101910 */
[----:B-1----:R-:W-:-:S04]  /*12260*/  LEA R4, P6, R238, R2, 0x2 ;  /* 0x00000002ee047211 */ /* 0x002fc800078c10ff */
[CC--:B------:R-:W-:Y:S01]  /*12270*/  LEA.HI.X.SX32 R5, R238.reuse, R3.reuse, 0x2, P6 ;  /* 0x00000003ee057211 */ /* 0x0c0fe200030f16ff */
[----:B------:R-:W-:Y:S01]  /*12280*/  VIADD R238, R238, UR5 ;  /* 0x00000005eeee7c36 */ /* 0x000fe20008000000 */
[----:B------:R-:W-:Y:S01]  /*12290*/  ISETP.LT.AND P2, PT, R0, UR4, !P0 ;  /* 0x0000000400007c0c */ /* 0x000fe2000c741270 */
[----:B------:R-:W-:Y:S01]  /*122a0*/  VIADD R0, R7, 0x13 ;  /* 0x0000001307007836 */ /* 0x000fe20000000000 */
[----:B------:R-:W-:Y:S01]  /*122b0*/  ULDC UR4, c[0x0][0x22c] ;  /* 0x00008b0000047ab9 */ /* 0x000fe20000000800 */
[----:B----4-:R1:W-:Y:S01]  /*122c0*/  @P1 STG.E desc[UR16][R4.64], R239 ;  /* 0x000000ef04001986 */ /* 0x0103e2000c101910 */
[C---:B------:R-:W-:Y:S01]  /*122d0*/  LEA R248, P1, R238.reuse, R2, 0x2 ;  /* 0x00000002eef87211 */ /* 0x040fe200078210ff */
[C---:B------:R-:W-:Y:S01]  /*122e0*/  VIADD R6, R238.reuse, UR5 ;  /* 0x00000005ee067c36 */ /* 0x040fe20008000000 */
[----:B------:R-:W-:Y:S02]  /*122f0*/  ULDC UR5, c[0x0][0x22c] ;  /* 0x00008b0000057ab9 */ /* 0x000fe40000000800 */
[----:B------:R-:W-:-:S02]  /*12300*/  LEA.HI.X.SX32 R249, R238, R3, 0x2, P1 ;  /* 0x00000003eef97211 */ /* 0x000fc400008f16ff */
[----:B------:R-:W-:Y:S01]  /*12310*/  ISETP.LT.AND P1, PT, R0, UR4, !P0 ;  /* 0x0000000400007c0c */ /* 0x000fe2000c721270 */
[C---:B------:R-:W-:Y:S01]  /*12320*/  VIADD R0, R7.reuse, 0x14 ;  /* 0x0000001407007836 */ /* 0x040fe20000000000 */
[----:B------:R-:W-:Y:S01]  /*12330*/  LEA R238, P6, R6, R2, 0x2 ;  /* 0x0000000206ee7211 */ /* 0x000fe200078c10ff */
[----:B------:R-:W-:Y:S01]  /*12340*/  ULDC UR4, c[0x0][0x22c] ;  /* 0x00008b0000047ab9 */ /* 0x000fe20000000800 */
[----:B------:R-:W-:Y:S02]  /*12350*/  @P5 STG.E desc[UR16][R248.64], R251 ;  /* 0x000000fbf8005986 */ /* 0x000fe4000c101910 */
[----:B------:R-:W-:Y:S01]  /*12360*/  ISETP.LT.AND P5, PT, R0, UR4, !P0 ;  /* 0x0000000400007c0c */ /* 0x000fe2000c7a1270 */
[----:B------:R-:W-:Y:S01]  /*12370*/  ULDC UR4, c[0x0][0x248] ;  /* 0x0000920000047ab9 */ /* 0x000fe20000000800 */
[C---:B-1----:R-:W-:Y:S01]  /*12380*/  LEA.HI.X.SX32 R239, R6.reuse, R3, 0x2, P6 ;  /* 0x0000000306ef7211 */ /* 0x042fe200030f16ff */
[----:B------:R-:W-:Y:S01]  /*12390*/  VIADD R6, R6, UR4 ;  /* 0x0000000406067c36 */ /* 0x000fe20008000000 */
[----:B------:R-:W-:Y:S01]  /*123a0*/  ULDC UR4, c[0x0][0x248] ;  /* 0x0000920000047ab9 */ /* 0x000fe20000000800 */
[----:B------:R-:W-:-:S02]  /*123b0*/  VIADD R0, R7, 0x15 ;  /* 0x0000001507007836 */ /* 0x000fc40000000000 */
[C---:B------:R-:W-:Y:S01]  /*123c0*/  VIADD R5, R6.reuse, UR4 ;  /* 0x0000000406057c36 */ /* 0x040fe20008000000 */
[CC--:B------:R-:W-:Y:S01]  /*123d0*/  LEA R236, P6, R6.reuse, R2.reuse, 0x2 ;  /* 0x0000000206ec7211 */ /* 0x0c0fe200078c10ff */
[----:B------:R-:W-:Y:S01]  /*123e0*/  ULDC UR4, c[0x0][0x248] ;  /* 0x0000920000047ab9 */ /* 0x000fe20000000800 */
[----:B------:R1:W-:Y:S02]  /*123f0*/  @P4 STG.E desc[UR16][R238.64], R244 ;  /* 0x000000f4ee004986 */ /* 0x0003e4000c101910 */
[-C--:B------:R-:W-:Y:S01]  /*12400*/  LEA.HI.X.SX32 R237, R6, R3.reuse, 0x2, P6 ;  /* 0x0000000306ed7211 */ /* 0x080fe200030f16ff */
[C---:B------:R-:W-:Y:S01]  /*12410*/  VIADD R6, R5.reuse, UR4 ;  /* 0x0000000405067c36 */ /* 0x040fe20008000000 */
[-C--:B------:R-:W-:Y:S01]  /*12420*/  LEA R4, P6, R5, R2.reuse, 0x2 ;  /* 0x0000000205047211 */ /* 0x080fe200078c10ff */
[----:B------:R-:W-:Y:S01]  /*12430*/  ULDC UR4, c[0x0][0x248] ;  /* 0x0000920000047ab9 */ /* 0x000fe20000000800 */
[----:B------:R-:W-:Y:S01]  /*12440*/  ISETP.LT.AND P4, PT, R0, UR5, !P0 ;  /* 0x0000000500007c0c */ /* 0x000fe2000c781270 */
[----:B------:R-:W-:Y:S01]  /*12450*/  VIADD R0, R7, 0x16 ;  /* 0x0000001607007836 */ /* 0x000fe20000000000 */
[----:B------:R-:W-:Y:S01]  /*12460*/  LEA.HI.X.SX32 R5, R5, R3, 0x2, P6 ;  /* 0x0000000305057211 */ /* 0x000fe200030f16ff */
[----:B------:R-:W-:Y:S01]  /*12470*/  ULDC UR5, c[0x0][0x22c] ;  /* 0x00008b0000057ab9 */ /* 0x000fe20000000800 */
[----:B------:R2:W-:Y:S01]  /*12480*/  @P3 STG.E desc[UR16][R236.64], R16 ;  /* 0x00000010ec003986 */ /* 0x0005e2000c101910 */
[----:B-1----:R-:W-:-:S02]  /*12490*/  LEA R238, P6, R6, R2, 0x2 ;  /* 0x0000000206ee7211 */ /* 0x002fc400078c10ff */
[----:B------:R-:W-:Y:S01]  /*124a0*/  ISETP.LT.AND P3, PT, R0, UR5, !P0 ;  /* 0x0000000500007c0c */ /* 0x000fe2000c761270 */
[C---:B------:R-:W-:Y:S01]  /*124b0*/  VIADD R0, R7.reuse, 0x17 ;  /* 0x0000001707007836 */ /* 0x040fe20000000000 */
[CC--:B------:R-:W-:Y:S01]  /*124c0*/  LEA.HI.X.SX32 R239, R6.reuse, R3.reuse, 0x2, P6 ;  /* 0x0000000306ef7211 */ /* 0x0c0fe200030f16ff */
[----:B------:R-:W-:Y:S01]  /*124d0*/  VIADD R6, R6, UR4 ;  /* 0x0000000406067c36 */ /* 0x000fe20008000000 */
[----:B------:R-:W-:Y:S01]  /*124e0*/  ULDC UR5, c[0x0][0x22c] ;  /* 0x00008b0000057ab9 */ /* 0x000fe20000000800 */
[----:B------:R1:W-:Y:S01]  /*124f0*/  @P2 STG.E desc[UR16][R4.64], R245 ;  /* 0x000000f504002986 */ /* 0x0003e2000c101910 */
[----:B------:R-:W-:Y:S01]  /*12500*/  ISETP.LT.AND P2, PT, R0, UR5, !P0 ;  /* 0x0000000500007c0c */ /* 0x000fe2000c741270 */
[----:B------:R-:W-:Y:S01]  /*12510*/  ULDC UR4, c[0x0][0x248] ;  /* 0x0000920000047ab9 */ /* 0x000fe20000000800 */
[----:B------:R-:W-:Y:S01]  /*12520*/  VIADD R0, R7, 0x18 ;  /* 0x0000001807007836 */ /* 0x000fe20000000000 */
[----:B------:R3:W-:Y:S01]  /*12530*/  @P1 STG.E desc[UR16][R238.64], R17 ;  /* 0x00000011ee001986 */ /* 0x0007e2000c101910 */
[C---:B--2---:R-:W-:Y:S01]  /*12540*/  LEA R236, P1, R6.reuse, R2, 0x2 ;  /* 0x0000000206ec7211 */ /* 0x044fe200078210ff */
[C---:B------:R-:W-:Y:S01]  /*12550*/  VIADD R16, R6.reuse, UR4 ;  /* 0x0000000406107c36 */ /* 0x040fe20008000000 */
[----:B------:R-:W-:Y:S01]  /*12560*/  ULDC UR4, c[0x0][0x22c] ;  /* 0x00008b0000047ab9 */ /* 0x000fe20000000800 */
[----:B------:R-:W-:Y:S01]  /*12570*/  ULDC UR5, c[0x0][0x22c] ;  /* 0x00008b0000057ab9 */ /* 0x000fe20000000800 */
        /* <DEDUP_REMOVED lines=16> */
[-C--:B------:R-:W-:Y:S02]  /*12680*/  LEA.HI.X.SX32 R5, R16, R3.reuse, 0x2, P6 ;  /* 0x0000000310057211 */ /* 0x080fe400030f16ff */
[----:B------:R-:W-:Y:S02]  /*12690*/  LEA R16, P6, R6, R2, 0x2 ;  /* 0x0000000206107211 */ /* 0x000fe400078c10ff */
[----:B------:R-:W-:Y:S01]  /*126a0*/  ISETP.LT.AND P4, PT, R0, UR5, !P0 ;  /* 0x0000000500007c0c */ /* 0x000fe2000c781270 */
[----:B------:R-:W-:Y:S01]  /*126b0*/  VIADD R0, R7, 0x1b ;  /* 0x0000001b07007836 */ /* 0x000fe20000000000 */
[C---:B---3--:R-:W-:Y:S01]  /*126c0*/  LEA.HI.X.SX32 R17, R6.reuse, R3, 0x2, P6 ;  /* 0x0000000306117211 */ /* 0x048fe200030f16ff */
[----:B------:R-:W-:Y:S01]  /*126d0*/  ULDC UR5, c[0x0][0x22c] ;  /* 0x00008b0000057ab9 */ /* 0x000fe20000000800 */
[----:B-1----:R-:W-:Y:S01]  /*126e0*/  VIADD R18, R6, UR4 ;  /* 0x0000000406127c36 */ /* 0x002fe20008000000 */
[----:B------:R1:W-:Y:S01]  /*126f0*/  @P3 STG.E desc[UR16][R4.64], R247 ;  /* 0x000000f704003986 */ /* 0x0003e2000c101910 */
[----:B------:R-:W-:Y:S01]  /*12700*/  ISETP.LT.AND P3, PT, R0, UR5, !P0 ;  /* 0x0000000500007c0c */ /* 0x000fe2000c761270 */
[----:B------:R-:W-:-:S02]  /*12710*/  ULDC UR4, c[0x0][0x248] ;  /* 0x0000920000047ab9 */ /* 0x000fc40000000800 */
[CC--:B------:R-:W-:Y:S01]  /*12720*/  LEA R236, P6, R18.reuse, R2.reuse, 0x2 ;  /* 0x0000000212ec7211 */ /* 0x0c0fe200078c10ff */
[C---:B------:R-:W-:Y:S01]  /*12730*/  VIADD R0, R7.reuse, 0x1c ;  /* 0x0000001c07007836 */ /* 0x040fe20000000000 */
[----:B------:R-:W-:Y:S02]  /*12740*/  ULDC UR5, c[0x0][0x22c] ;  /* 0x00008b0000057ab9 */ /* 0x000fe40000000800 */
[CC--:B------:R-:W-:Y:S01]  /*12750*/  LEA.HI.X.SX32 R237, R18.reuse, R3.reuse, 0x2, P6 ;  /* 0x0000000312ed7211 */ /* 0x0c0fe200030f16ff */
[----:B------:R-:W-:Y:S01]  /*12760*/  VIADD R18, R18, UR4 ;  /* 0x0000000412127c36 */ /* 0x000fe20008000000 */
[----:B------:R2:W-:Y:S01]  /*12770*/  @P2 STG.E desc[UR16][R16.64], R19 ;  /* 0x0000001310002986 */ /* 0x0005e2000c101910 */
[----:B------:R-:W-:Y:S01]  /*12780*/  ISETP.LT.AND P2, PT, R0, UR5, !P0 ;  /* 0x0000000500007c0c */ /* 0x000fe2000c741270 */
[----:B------:R-:W-:Y:S01]  /*12790*/  ULDC UR4, c[0x0][0x248] ;  /* 0x0000920000047ab9 */ /* 0x000fe20000000800 */
[----:B------:R-:W-:Y:S01]  /*127a0*/  VIADD R0, R7, 0x1d ;  /* 0x0000001d07007836 */ /* 0x000fe20000000000 */
[----:B------:R3:W-:Y:S01]  /*127b0*/  @P1 STG.E desc[UR16][R236.64], R8 ;  /* 0x00000008ec001986 */ /* 0x0007e2000c101910 */
[C---:B-1----:R-:W-:Y:S01]  /*127c0*/  LEA R4, P1, R18.reuse, R2, 0x2 ;  /* 0x0000000212047211 */ /* 0x042fe200078210ff */
[C---:B------:R-:W-:Y:S01]  /*127d0*/  VIADD R6, R18.reuse, UR4 ;  /* 0x0000000412067c36 */ /* 0x040fe20008000000 */
[----:B------:R-:W-:Y:S01]  /*127e0*/  ULDC UR4, c[0x0][0x22c] ;  /* 0x00008b0000047ab9 */ /* 0x000fe20000000800 */
[----:B------:R-:W-:Y:S01]  /*127f0*/  ULDC UR5, c[0x0][0x22c] ;  /* 0x00008b0000057ab9 */ /* 0x000fe20000000800 */
[----:B------:R-:W-:-:S02]  /*12800*/  LEA.HI.X.SX32 R5, R18, R3, 0x2, P1 ;  /* 0x0000000312057211 */ /* 0x000fc400008f16ff */
[----:B------:R-:W-:Y:S01]  /*12810*/  ISETP.LT.AND P1, PT, R0, UR4, !P0 ;  /* 0x0000000400007c0c */ /* 0x000fe2000c721270 */
[C---:B------:R-:W-:Y:S01]  /*12820*/  VIADD R0, R7.reuse, 0x1e ;  /* 0x0000001e07007836 */ /* 0x040fe20000000000 */
[----:B--2---:R-:W-:Y:S01]  /*12830*/  LEA R16, P6, R6, R2, 0x2 ;  /* 0x0000000206107211 */ /* 0x004fe200078c10ff */
[----:B------:R-:W-:Y:S01]  /*12840*/  ULDC UR4, c[0x0][0x22c] ;  /* 0x00008b0000047ab9 */ /* 0x000fe20000000800 */
[----:B------:R1:W-:Y:S02]  /*12850*/  @P5 STG.E desc[UR16][R4.64], R24 ;  /* 0x0000001804005986 */ /* 0x0003e4000c101910 */
[----:B------:R-:W-:Y:S01]  /*12860*/  ISETP.LT.AND P5, PT, R0, UR4, !P0 ;  /* 0x0000000400007c0c */ /* 0x000fe2000c7a1270 */
[----:B------:R-:W-:Y:S01]  /*12870*/  ULDC UR4, c[0x0][0x248] ;  /* 0x0000920000047ab9 */ /* 0x000fe20000000800 */
[C---:B------:R-:W-:Y:S01]  /*12880*/  LEA.HI.X.SX32 R17, R6.reuse, R3, 0x2, P6 ;  /* 0x0000000306117211 */ /* 0x040fe200030f16ff */
[----:B------:R-:W-:Y:S01]  /*12890*/  VIADD R6, R6, UR4 ;  /* 0x0000000406067c36 */ /* 0x000fe20008000000 */
[----:B------:R-:W-:Y:S01]  /*128a0*/  ULDC UR4, c[0x0][0x248] ;  /* 0x0000920000047ab9 */ /* 0x000fe20000000800 */
[----:B------:R-:W-:-:S02]  /*128b0*/  VIADD R0, R7, 0x1f ;  /* 0x0000001f07007836 */ /* 0x000fc40000000000 */
[C---:B---3--:R-:W-:Y:S01]  /*128c0*/  VIADD R8, R6.reuse, UR4 ;  /* 0x0000000406087c36 */ /* 0x048fe20008000000 */
[CC--:B------:R-:W-:Y:S01]  /*128d0*/  LEA R18, P6, R6.reuse, R2.reuse, 0x2 ;  /* 0x0000000206127211 */ /* 0x0c0fe200078c10ff */
[----:B------:R-:W-:Y:S01]  /*128e0*/  ULDC UR4, c[0x0][0x248] ;  /* 0x0000920000047ab9 */ /* 0x000fe20000000800 */
[----:B------:R2:W-:Y:S02]  /*128f0*/  @P4 STG.E desc[UR16][R16.64], R9 ;  /* 0x0000000910004986 */ /* 0x0005e4000c101910 */
[-C--:B------:R-:W-:Y:S01]  /*12900*/  LEA.HI.X.SX32 R19, R6, R3.reuse, 0x2, P6 ;  /* 0x0000000306137211 */ /* 0x080fe200030f16ff */
[C---:B------:R-:W-:Y:S01]  /*12910*/  VIADD R6, R8.reuse, UR4 ;  /* 0x0000000408067c36 */ /* 0x040fe20008000000 */
[-C--:B-1----:R-:W-:Y:S01]  /*12920*/  LEA R4, P6, R8, R2.reuse, 0x2 ;  /* 0x0000000208047211 */ /* 0x082fe200078c10ff */
[----:B------:R-:W-:Y:S01]  /*12930*/  ULDC UR4, c[0x0][0x248] ;  /* 0x0000920000047ab9 */ /* 0x000fe20000000800 */
[----:B------:R-:W-:Y:S01]  /*12940*/  ISETP.LT.AND P4, PT, R0, UR5, !P0 ;  /* 0x0000000500007c0c */ /* 0x000fe2000c781270 */
[C---:B------:R-:W-:Y:S01]  /*12950*/  VIADD R0, R7.reuse, 0x20 ;  /* 0x0000002007007836 */ /* 0x040fe20000000000 */
[-C--:B------:R-:W-:Y:S01]  /*12960*/  LEA.HI.X.SX32 R5, R8, R3.reuse, 0x2, P6 ;  /* 0x0000000308057211 */ /* 0x080fe200030f16ff */
[----:B------:R-:W-:Y:S01]  /*12970*/  ULDC UR5, c[0x0][0x22c] ;  /* 0x00008b0000057ab9 */ /* 0x000fe20000000800 */
[-C--:B------:R-:W-:Y:S01]  /*12980*/  LEA R8, P6, R6, R2.reuse, 0x2 ;  /* 0x0000000206087211 */ /* 0x080fe200078c10ff */
[----:B------:R1:W-:Y:S01]  /*12990*/  @P3 STG.E desc[UR16][R18.64], R25 ;  /* 0x0000001912003986 */ /* 0x0003e2000c101910 */
[----:B------:R-:W-:Y:S01]  /*129a0*/  ISETP.LT.AND P3, PT, R0, UR5, !P0 ;  /* 0x0000000500007c0c */ /* 0x000fe2000c761270 */
[C---:B------:R-:W-:Y:S01]  /*129b0*/  VIADD R0, R7.reuse, 0x21 ;  /* 0x0000002107007836 */ /* 0x040fe20000000000 */
[CC--:B--2---:R-:W-:Y:S01]  /*129c0*/  LEA.HI.X.SX32 R9, R6.reuse, R3.reuse, 0x2, P6 ;  /* 0x0000000306097211 */ /* 0x0c4fe200030f16ff */
[----:B------:R-:W-:Y:S01]  /*129d0*/  VIADD R6, R6, UR4 ;  /* 0x0000000406067c36 */ /* 0x000fe20008000000 */
[----:B------:R-:W-:Y:S01]  /*129e0*/  ULDC UR5, c[0x0][0x22c] ;  /* 0x00008b0000057ab9 */ /* 0x000fe20000000800 */
[----:B------:R2:W-:Y:S01]  /*129f0*/  @P2 STG.E desc[UR16][R4.64], R10 ;  /* 0x0000000a04002986 */ /* 0x0005e2000c101910 */
[----:B------:R-:W-:Y:S01]  /*12a00*/  ISETP.LT.AND P2, PT, R0, UR5, !P0 ;  /* 0x0000000500007c0c */ /* 0x000fe2000c741270 */
[----:B------:R-:W-:Y:S01]  /*12a10*/  ULDC UR4, c[0x0][0x248] ;  /* 0x0000920000047ab9 */ /* 0x000fe20000000800 */
[----:B------:R-:W-:Y:S01]  /*12a20*/  VIADD R0, R7, 0x22 ;  /* 0x0000002207007836 */ /* 0x000fe20000000000 */
[----:B------:R3:W-:Y:S01]  /*12a30*/  @P1 STG.E desc[UR16][R8.64], R26 ;  /* 0x0000001a08001986 */ /* 0x0007e2000c101910 */
[C---:B------:R-:W-:Y:S01]  /*12a40*/  LEA R16, P1, R6.reuse, R2, 0x2 ;  /* 0x0000000206107211 */ /* 0x040fe200078210ff */
[C---:B-1----:R-:W-:Y:S01]  /*12a50*/  VIADD R18, R6.reuse, UR4 ;  /* 0x0000000406127c36 */ /* 0x042fe20008000000 */
        /* <DEDUP_REMOVED lines=14> */
[C---:B------:R-:W-:Y:S01]  /*12b40*/  VIADD R6, R18.reuse, UR4 ;  /* 0x0000000412067c36 */ /* 0x040fe20008000000 */
[-C--:B---3--:R-:W-:Y:S01]  /*12b50*/  LEA R8, P6, R18, R2.reuse, 0x2 ;  /* 0x0000000212087211 */ /* 0x088fe200078c10ff */
[----:B------:R-:W-:Y:S01]  /*12b60*/  ULDC UR4, c[0x0][0x248] ;  /* 0x0000920000047ab9 */ /* 0x000fe20000000800 */
[----:B------:R2:W-:Y:S01]  /*12b70*/  @P4 STG.E desc[UR16][R4.64], R27 ;  /* 0x0000001b04004986 */ /* 0x0005e2000c101910 */
[----:B-1----:R-:W-:Y:S01]  /*12b80*/  VIADD R16, R6, UR4 ;  /* 0x0000000406107c36 */ /* 0x002fe20008000000 */
[-C--:B------:R-:W-:Y:S01]  /*12b90*/  LEA.HI.X.SX32 R9, R18, R3.reuse, 0x2, P6 ;  /* 0x0000000312097211 */ /* 0x080fe200030f16ff */
[----:B------:R-:W-:Y:S01]  /*12ba0*/  ULDC UR4, c[0x0][0x248] ;  /* 0x0000920000047ab9 */ /* 0x000fe20000000800 */
[-C--:B------:R-:W-:Y:S02]  /*12bb0*/  LEA R10, P6, R6, R2.reuse, 0x2 ;  /* 0x00000002060a7211 */ /* 0x080fe400078c10ff */
[----:B------:R-:W-:Y:S01]  /*12bc0*/  ISETP.LT.AND P4, PT, R0, UR5, !P0 ;  /* 0x0000000500007c0c */ /* 0x000fe2000c781270 */
[----:B------:R-:W-:Y:S01]  /*12bd0*/  VIADD R0, R7, 0x25 ;  /* 0x0000002507007836 */ /* 0x000fe20000000000 */
[----:B------:R-:W-:Y:S01]  /*12be0*/  LEA.HI.X.SX32 R11, R6, R3, 0x2, P6 ;  /* 0x00000003060b7211 */ /* 0x000fe200030f16ff */
[----:B------:R-:W-:Y:S01]  /*12bf0*/  ULDC UR5, c[0x0][0x22c] ;  /* 0x00008b0000057ab9 */ /* 0x000fe20000000800 */
[----:B------:R1:W-:Y:S01]  /*12c00*/  @P3 STG.E desc[UR16][R8.64], R12 ;  /* 0x0000000c08003986 */ /* 0x0003e2000c101910 */
[----:B--2---:R-:W-:-:S02]  /*12c10*/  LEA R4, P6, R16, R2, 0x2 ;  /* 0x0000000210047211 */ /* 0x004fc400078c10ff */
        /* <DEDUP_REMOVED lines=17> */
[-C--:B--2---:R-:W-:Y:S01]  /*12d30*/  LEA R10, P6, R6, R2.reuse, 0x2 ;  /* 0x00000002060a7211 */ /* 0x084fe200078c10ff */
[----:B------:R-:W-:Y:S01]  /*12d40*/  ULDC UR4, c[0x0][0x22c] ;  /* 0x00008b0000047ab9 */ /* 0x000fe20000000800 */
[----:B------:R1:W-:Y:S02]  /*12d50*/  @P5 STG.E desc[UR16][R8.64], R33 ;  /* 0x0000002108005986 */ /* 0x0003e4000c101910 */
[----:B------:R-:W-:Y:S01]  /*12d60*/  ISETP.LT.AND P5, PT, R0, UR4, !P0 ;  /* 0x0000000400007c0c */ /* 0x000fe2000c7a1270 */
[----:B------:R-:W-:Y:S01]  /*12d70*/  ULDC UR4, c[0x0][0x248] ;  /* 0x0000920000047ab9 */ /* 0x000fe20000000800 */
[CC--:B------:R-:W-:Y:S01]  /*12d80*/  LEA.HI.X.SX32 R11, R6.reuse, R3.reuse, 0x2, P6 ;  /* 0x00000003060b7211 */ /* 0x0c0fe200030f16ff */
[----:B------:R-:W-:Y:S01]  /*12d90*/  VIADD R6, R6, UR4 ;  /* 0x0000000406067c36 */ /* 0x000fe20008000000 */
[----:B------:R-:W-:Y:S01]  /*12da0*/  ULDC UR4, c[0x0][0x248] ;  /* 0x0000920000047ab9 */ /* 0x000fe20000000800 */
[C---:B------:R-:W-:Y:S01]  /*12db0*/  VIADD R0, R7.reuse, 0x29 ;  /* 0x0000002907007836 */ /* 0x040fe20000000000 */
[----:B------:R-:W2:Y:S01]  /*12dc0*/  LDS.128 R16, [R252] ;  /* 0x00000000fc107984 */ /* 0x000ea20000000c00 */
[C---:B------:R-:W-:Y:S01]  /*12dd0*/  VIADD R12, R6.reuse, UR4 ;  /* 0x00000004060c7c36 */ /* 0x040fe20008000000 */
[CC--:B---3--:R-:W-:Y:S01]  /*12de0*/  LEA R4, P6, R6.reuse, R2.reuse, 0x2 ;  /* 0x0000000206047211 */ /* 0x0c8fe200078c10ff */
[----:B------:R-:W-:Y:S01]  /*12df0*/  ULDC UR4, c[0x0][0x248] ;  /* 0x0000920000047ab9 */ /* 0x000fe20000000800 */
[----:B------:R3:W-:Y:S02]  /*12e00*/  @P4 STG.E desc[UR16][R10.64], R14 ;  /* 0x0000000e0a004986 */ /* 0x0007e4000c101910 */
[-C--:B------:R-:W-:Y:S01]  /*12e10*/  LEA.HI.X.SX32 R5, R6, R3.reuse, 0x2, P6 ;  /* 0x0000000306057211 */ /* 0x080fe200030f16ff */
[C---:B------:R-:W-:Y:S01]  /*12e20*/  VIADD R6, R12.reuse, UR4 ;  /* 0x000000040c067c36 */ /* 0x040fe20008000000 */
[-C--:B-1----:R-:W-:Y:S01]  /*12e30*/  LEA R8, P6, R12, R2.reuse, 0x2 ;  /* 0x000000020c087211 */ /* 0x082fe200078c10ff */
[----:B------:R-:W-:Y:S01]  /*12e40*/  ULDC UR4, c[0x0][0x248] ;  /* 0x0000920000047ab9 */ /* 0x000fe20000000800 */
[----:B------:R-:W-:Y:S01]  /*12e50*/  ISETP.LT.AND P4, PT, R0, UR5, !P0 ;  /* 0x0000000500007c0c */ /* 0x000fe2000c781270 */
[----:B------:R-:W-:Y:S01]  /*12e60*/  VIADD R0, R7, 0x2a ;  /* 0x0000002a07007836 */ /* 0x000fe20000000000 */
[----:B------:R-:W-:Y:S01]  /*12e70*/  LEA.HI.X.SX32 R9, R12, R3, 0x2, P6 ;  /* 0x000000030c097211 */ /* 0x000fe200030f16ff */
[----:B------:R-:W-:Y:S01]  /*12e80*/  ULDC UR5, c[0x0][0x22c] ;  /* 0x00008b0000057ab9 */ /* 0x000fe20000000800 */
[----:B------:R1:W-:Y:S01]  /*12e90*/  @P3 STG.E desc[UR16][R4.64], R34 ;  /* 0x0000002204003986 */ /* 0x0003e2000c101910 */
[----:B---3--:R-:W-:-:S02]  /*12ea0*/  LEA R10, P6, R6, R2, 0x2 ;  /* 0x00000002060a7211 */ /* 0x008fc400078c10ff */
        /* <DEDUP_REMOVED lines=17> */
[----:B---3--:R-:W-:Y:S01]  /*12fc0*/  LEA R8, P6, R12, R2, 0x2 ;  /* 0x000000020c087211 */ /* 0x008fe200078c10ff */
        /* <DEDUP_REMOVED lines=9> */
[CC--:B----4-:R-:W-:Y:S01]  /*13060*/  LEA R10, P6, R12.reuse, R2.reuse, 0x2 ;  /* 0x000000020c0a7211 */ /* 0x0d0fe200078c10ff */
        /* <DEDUP_REMOVED lines=1619> */
[----:B------:R-:W-:Y:S01]  /*195a0*/  VIADD R0, R7, 0xf9 ;  /* 0x000000f907007836 */ /* 0x000fe20000000000 */
[----:B------:R-:W-:Y:S01]  /*195b0*/  ULDC UR4, c[0x0][0x248] ;  /* 0x0000920000047ab9 */ /* 0x000fe20000000800 */
[----:B------:R4:W-:Y:S01]  /*195c0*/  @P1 STG.E desc[UR16][R4.64], R234 ;  /* 0x000000ea04001986 */ /* 0x0009e2000c101910 */
[C---:B-1----:R-:W-:Y:S01]  /*195d0*/  LEA R8, P1, R12.reuse, R2, 0x2 ;  /* 0x000000020c087211 */ /* 0x042fe200078210ff */
[C---:B------:R-:W-:Y:S01]  /*195e0*/  VIADD R6, R12.reuse, UR4 ;  /* 0x000000040c067c36 */ /* 0x040fe20008000000 */
[----:B------:R-:W-:Y:S01]  /*195f0*/  ULDC UR4, c[0x0][0x22c] ;  /* 0x00008b0000047ab9 */ /* 0x000fe20000000800 */
[----:B------:R-:W-:Y:S01]  /*19600*/  ULDC UR5, c[0x0][0x22c] ;  /* 0x00008b0000057ab9 */ /* 0x000fe20000000800 */
[----:B------:R-:W-:-:S02]  /*19610*/  LEA.HI.X.SX32 R9, R12, R3, 0x2, P1 ;  /* 0x000000030c097211 */ /* 0x000fc400008f16ff */
[----:B------:R-:W-:Y:S01]  /*19620*/  ISETP.LT.AND P1, PT, R0, UR4, !P0 ;  /* 0x0000000400007c0c */ /* 0x000fe2000c721270 */
[----:B------:R-:W-:Y:S01]  /*19630*/  VIADD R0, R7, 0xfa ;  /* 0x000000fa07007836 */ /* 0x000fe20000000000 */
[----:B---3--:R-:W-:Y:S01]  /*19640*/  LEA R10, P6, R6, R2, 0x2 ;  /* 0x00000002060a7211 */ /* 0x008fe200078c10ff */
[----:B------:R-:W-:Y:S01]  /*19650*/  ULDC UR4, c[0x0][0x22c] ;  /* 0x00008b0000047ab9 */ /* 0x000fe20000000800 */
[----:B------:R1:W-:Y:S02]  /*19660*/  @P5 STG.E desc[UR16][R8.64], R242 ;  /* 0x000000f208005986 */ /* 0x0003e4000c101910 */
[----:B------:R-:W-:Y:S01]  /*19670*/  ISETP.LT.AND P5, PT, R0, UR4, !P0 ;  /* 0x0000000400007c0c */ /* 0x000fe2000c7a1270 */
[----:B------:R-:W-:Y:S01]  /*19680*/  ULDC UR4, c[0x0][0x248] ;  /* 0x0000920000047ab9 */ /* 0x000fe20000000800 */
[C---:B------:R-:W-:Y:S01]  /*19690*/  LEA.HI.X.SX32 R11, R6.reuse, R3, 0x2, P6 ;  /* 0x00000003060b7211 */ /* 0x040fe200030f16ff */
[----:B------:R-:W-:Y:S01]  /*196a0*/  VIADD R6, R6, UR4 ;  /* 0x0000000406067c36 */ /* 0x000fe20008000000 */
[----:B------:R-:W-:-:S03]  /*196b0*/  ULDC UR4, c[0x0][0x248] ;  /* 0x0000920000047ab9 */ /* 0x000fc60000000800 */
[C---:B------:R-:W-:Y:S01]  /*196c0*/  VIADD R12, R6.reuse, UR4 ;  /* 0x00000004060c7c36 */ /* 0x040fe20008000000 */
[----:B----4-:R-:W-:Y:S01]  /*196d0*/  LEA R4, P6, R6, R2, 0x2 ;  /* 0x0000000206047211 */ /* 0x010fe200078c10ff */
[----:B------:R-:W-:-:S03]  /*196e0*/  ULDC UR4, c[0x0][0x248] ;  /* 0x0000920000047ab9 */ /* 0x000fc60000000800 */
[-C--:B------:R-:W-:Y:S01]  /*196f0*/  LEA.HI.X.SX32 R5, R6, R3.reuse, 0x2, P6 ;  /* 0x0000000306057211 */ /* 0x080fe200030f16ff */
[C---:B------:R-:W-:Y:S01]  /*19700*/  VIADD R6, R12.reuse, UR4 ;  /* 0x000000040c067c36 */ /* 0x040fe20008000000 */
[CC--:B-1----:R-:W-:Y:S01]  /*19710*/  LEA R8, P6, R12.reuse, R2.reuse, 0x2 ;  /* 0x000000020c087211 */ /* 0x0c2fe200078c10ff */
[C---:B------:R-:W-:Y:S01]  /*19720*/  VIADD R0, R7.reuse, 0xfb ;  /* 0x000000fb07007836 */ /* 0x040fe20000000000 */
[----:B------:R1:W-:Y:S01]  /*19730*/  @P4 STG.E desc[UR16][R10.64], R235 ;  /* 0x000000eb0a004986 */ /* 0x0003e2000c101910 */
[----:B------:R-:W-:Y:S01]  /*19740*/  ULDC UR4, c[0x0][0x248] ;  /* 0x0000920000047ab9 */ /* 0x000fe20000000800 */
[-C--:B------:R-:W-:Y:S02]  /*19750*/  LEA.HI.X.SX32 R9, R12, R3.reuse, 0x2, P6 ;  /* 0x000000030c097211 */ /* 0x080fe400030f16ff */
[----:B------:R-:W-:Y:S01]  /*19760*/  ISETP.LT.AND P4, PT, R0, UR5, !P0 ;  /* 0x0000000500007c0c */ /* 0x000fe2000c781270 */
[C---:B------:R-:W-:Y:S01]  /*19770*/  VIADD R0, R7.reuse, 0xfc ;  /* 0x000000fc07007836 */ /* 0x040fe20000000000 */
[----:B------:R-:W-:Y:S01]  /*19780*/  ULDC UR5, c[0x0][0x22c] ;  /* 0x00008b0000057ab9 */ /* 0x000fe20000000800 */
[CC--:B-1----:R-:W-:Y:S01]  /*19790*/  LEA R10, P6, R6.reuse, R2.reuse, 0x2 ;  /* 0x00000002060a7211 */ /* 0x0c2fe200078c10ff */
[----:B------:R1:W-:Y:S03]  /*197a0*/  @P3 STG.E desc[UR16][R4.64], R243 ;  /* 0x000000f304003986 */ /* 0x0003e6000c101910 */
[CC--:B------:R-:W-:Y:S01]  /*197b0*/  LEA.HI.X.SX32 R11, R6.reuse, R3.reuse, 0x2, P6 ;  /* 0x00000003060b7211 */ /* 0x0c0fe200030f16ff */
[----:B------:R-:W-:Y:S01]  /*197c0*/  VIADD R6, R6, UR4 ;  /* 0x0000000406067c36 */ /* 0x000fe20008000000 */
[----:B------:R-:W-:Y:S01]  /*197d0*/  ULDC UR4, c[0x0][0x248] ;  /* 0x0000920000047ab9 */ /* 0x000fe20000000800 */
[----:B------:R-:W-:Y:S01]  /*197e0*/  ISETP.LT.AND P3, PT, R0, UR5, !P0 ;  /* 0x0000000500007c0c */ /* 0x000fe2000c761270 */
[----:B------:R-:W-:Y:S01]  /*197f0*/  VIADD R0, R7, 0xfd ;  /* 0x000000fd07007836 */ /* 0x000fe20000000000 */
[----:B------:R3:W-:Y:S01]  /*19800*/  @P2 STG.E desc[UR16][R8.64], R148 ;  /* 0x0000009408002986 */ /* 0x0007e2000c101910 */
[----:B------:R-:W-:Y:S01]  /*19810*/  VIADD R12, R6, UR4 ;  /* 0x00000004060c7c36 */ /* 0x000fe20008000000 */
[----:B------:R-:W-:Y:S01]  /*19820*/  ULDC UR4, c[0x0][0x248] ;  /* 0x0000920000047ab9 */ /* 0x000fe20000000800 */
[----:B------:R-:W-:Y:S01]  /*19830*/  ULDC UR5, c[0x0][0x22c] ;  /* 0x00008b0000057ab9 */ /* 0x000fe20000000800 */
[----:B--2---:R2:W-:Y:S01]  /*19840*/  @P1 STG.E desc[UR16][R10.64], R16 ;  /* 0x000000100a001986 */ /* 0x0045e2000c101910 */
[----:B------:R-:W-:Y:S01]  /*19850*/  VIADD R13, R12, UR4 ;  /* 0x000000040c0d7c36 */ /* 0x000fe20008000000 */
[----:B------:R-:W-:Y:S01]  /*19860*/  ISETP.LT.AND P2, PT, R0, UR5, !P0 ;  /* 0x0000000500007c0c */ /* 0x000fe2000c741270 */
[----:B------:R-:W-:Y:S01]  /*19870*/  ULDC UR5, c[0x0][0x248] ;  /* 0x0000920000057ab9 */ /* 0x000fe20000000800 */
[-C--:B-1----:R-:W-:Y:S01]  /*19880*/  LEA R4, P1, R6, R2.reuse, 0x2 ;  /* 0x0000000206047211 */ /* 0x082fe200078210ff */
[----:B------:R-:W-:Y:S01]  /*19890*/  VIADD R14, R13, UR5 ;  /* 0x000000050d0e7c36 */ /* 0x000fe20008000000 */
[----:B------:R-:W-:Y:S01]  /*198a0*/  ULDC UR4, c[0x0][0x248] ;  /* 0x0000920000047ab9 */ /* 0x000fe20000000800 */
[----:B---3--:R-:W-:Y:S01]  /*198b0*/  LEA R8, P6, R12, R2, 0x2 ;  /* 0x000000020c087211 */ /* 0x008fe200078c10ff */
[----:B------:R-:W-:Y:S01]  /*198c0*/  VIADD R0, R7, 0xfe ;  /* 0x000000fe07007836 */ /* 0x000fe20000000000 */
[----:B------:R-:W-:-:S02]  /*198d0*/  LEA.HI.X.SX32 R5, R6, R3, 0x2, P1 ;  /* 0x0000000306057211 */ /* 0x000fc400008f16ff */
[CC--:B--2---:R-:W-:Y:S02]  /*198e0*/  LEA R10, P1, R13.reuse, R2.reuse, 0x2 ;  /* 0x000000020d0a7211 */ /* 0x0c4fe400078210ff */
[-C--:B------:R-:W-:Y:S01]  /*198f0*/  LEA.HI.X.SX32 R9, R12, R3.reuse, 0x2, P6 ;  /* 0x000000030c097211 */ /* 0x080fe200030f16ff */
[C---:B------:R-:W-:Y:S01]  /*19900*/  VIADD R15, R14.reuse, UR6 ;  /* 0x000000060e0f7c36 */ /* 0x040fe20008000000 */
[----:B------:R-:W-:Y:S02]  /*19910*/  LEA R12, P6, R14, R2, 0x2 ;  /* 0x000000020e0c7211 */ /* 0x000fe400078c10ff */
[-C--:B------:R-:W-:Y:S02]  /*19920*/  LEA.HI.X.SX32 R11, R13, R3.reuse, 0x2, P1 ;  /* 0x000000030d0b7211 */ /* 0x080fe400008f16ff */
[----:B------:R-:W-:Y:S01]  /*19930*/  ISETP.LT.AND P1, PT, R0, UR7, !P0 ;  /* 0x0000000700007c0c */ /* 0x000fe2000c721270 */
[----:B------:R-:W-:Y:S01]  /*19940*/  VIADD R0, R7, 0xff ;  /* 0x000000ff07007836 */ /* 0x000fe20000000000 */
[----:B------:R-:W-:Y:S01]  /*19950*/  LEA.HI.X.SX32 R13, R14, R3, 0x2, P6 ;  /* 0x000000030e0d7211 */ /* 0x000fe200030f16ff */
[----:B------:R-:W-:Y:S01]  /*19960*/  VIADD R14, R15, UR4 ;  /* 0x000000040f0e7c36 */ /* 0x000fe20008000000 */
[----:B------:R-:W-:-:S02]  /*19970*/  ULDC UR4, c[0x0][0x22c] ;  /* 0x00008b0000047ab9 */ /* 0x000fc40000000800 */
[----:B------:R-:W-:Y:S02]  /*19980*/  ISETP.LT.AND P0, PT, R0, UR4, !P0 ;  /* 0x0000000400007c0c */ /* 0x000fe4000c701270 */
[CC--:B------:R-:W-:Y:S01]  /*19990*/  LEA R6, P6, R15.reuse, R2.reuse, 0x2 ;  /* 0x000000020f067211 */ /* 0x0c0fe200078c10ff */
[----:B------:R1:W-:Y:S03]  /*199a0*/  @P5 STG.E desc[UR16][R4.64], R149 ;  /* 0x0000009504005986 */ /* 0x0003e6000c101910 */
[----:B------:R-:W-:Y:S01]  /*199b0*/  LEA.HI.X.SX32 R7, R15, R3, 0x2, P6 ;  /* 0x000000030f077211 */ /* 0x000fe200030f16ff */
[----:B------:R1:W-:Y:S01]  /*199c0*/  @P4 STG.E desc[UR16][R8.64], R17 ;  /* 0x0000001108004986 */ /* 0x0003e2000c101910 */
[----:B------:R-:W-:-:S03]  /*199d0*/  LEA R2, P6, R14, R2, 0x2 ;  /* 0x000000020e027211 */ /* 0x000fc600078c10ff */
[----:B------:R1:W-:Y:S04]  /*199e0*/  @P3 STG.E desc[UR16][R10.64], R150 ;  /* 0x000000960a003986 */ /* 0x0003e8000c101910 */
[----:B------:R1:W-:Y:S01]  /*199f0*/  @P2 STG.E desc[UR16][R12.64], R18 ;  /* 0x000000120c002986 */ /* 0x0003e2000c101910 */
[----:B------:R-:W-:-:S03]  /*19a00*/  LEA.HI.X.SX32 R3, R14, R3, 0x2, P6 ;  /* 0x000000030e037211 */ /* 0x000fc600030f16ff */
[----:B------:R1:W-:Y:S01]  /*19a10*/  @P1 STG.E desc[UR16][R6.64], R151 ;  /* 0x0000009706001986 */ /* 0x0003e2000c101910 */
[----:B------:R-:W-:Y:S05]  /*19a20*/  @!P0 EXIT ;  /* 0x000000000000894d */ /* 0x000fea0003800000 */
[----:B------:R-:W-:Y:S01]  /*19a30*/  STG.E desc[UR16][R2.64], R19 ;  /* 0x0000001302007986 */ /* 0x000fe2000c101910 */
[----:B------:R-:W-:Y:S05]  /*19a40*/  EXIT ;  /* 0x000000000000794d */ /* 0x000fea0003800000 */
.L_x_2:
[----:B------:R-:W-:-:S00]  /*19a50*/  BRA `(.L_x_2) ;  /* 0xfffffffc00fc7947 */ /* 0x000fc0000383ffff */
[----:B------:R-:W-:-:S00]  /*19a60*/  NOP ;  /* 0x0000000000007918 */ /* 0x000fc00000000000 */
        /* <DEDUP_REMOVED lines=9> */
.L_x_3:


//--------------------- .nv.shared.matmul_kernel  --------------------------
	.section	.nv.shared.matmul_kernel,"aw",@nobits
	.sectionflags	@""
	.align	16
	.zero		1024


//--------------------- .nv.shared.reserved.0     --------------------------
	.section	.nv.shared.reserved.0,"aw",@nobits
	.weak		__nv_reservedSMEM_offset_0_alias
	.size		__nv_reservedSMEM_offset_0_alias, 0, 0
	.other		__nv_reservedSMEM_offset_0_alias,@"STO_CUDA_RESERVED_SHARED STV_DEFAULT"
__nv_reservedSMEM_offset_0_alias:
	.zero		0


//--------------------- .nv.constant0.matmul_kernel --------------------------
	.section	.nv.constant0.matmul_kernel,"a",@progbits
	.sectionflags	@""
	.align	4
.nv.constant0.matmul_kernel:
	.zero		608


//--------------------- SYMBOLS --------------------------

	.type		.nv.reservedSmem.offset0,@object
	.size		.nv.reservedSmem.offset0,0x4
